//
// Generated by NVIDIA NVVM Compiler
//
// Compiler Build ID: CL-36424714
// Cuda compilation tools, release 13.0, V13.0.88
// Based on NVVM 20.0.0
//

.version 9.0
.target sm_100
.address_size 64

	// .globl	init
// _ZZ12oneReductionE5begin has been demoted
// _ZZ12oneReductionE3end has been demoted
// _ZZ12oneReductionE5tmp_T has been demoted
// _ZZ8oneBlockE5begin has been demoted
// _ZZ8oneBlockE3end has been demoted
// _ZZ8oneBlockE5tmp_T has been demoted
// _ZZ7oneMoveE5tmp_T has been demoted
// _ZZ7oneMoveE5begin has been demoted

.visible .entry init(
	.param .u64 .ptr .align 1 init_param_0,
	.param .u32 init_param_1
)
{
	.reg .pred 	%p<10>;
	.reg .b32 	%r<44>;
	.reg .b64 	%rd<12>;

	ld.param.u64 	%rd3, [init_param_0];
	ld.param.u32 	%r24, [init_param_1];
	cvta.to.global.u64 	%rd1, %rd3;
	mov.u32 	%r1, %tid.x;
	mov.u32 	%r25, %ctaid.x;
	mul.lo.s32 	%r2, %r24, %r25;
	add.s32 	%r39, %r2, %r1;
	add.s32 	%r4, %r2, %r24;
	setp.ge.u32 	%p1, %r39, %r4;
	@%p1 bra 	$L__BB0_13;
	add.s32 	%r26, %r39, 1024;
	max.u32 	%r27, %r4, %r26;
	not.b32 	%r28, %r2;
	add.s32 	%r29, %r27, %r28;
	sub.s32 	%r30, %r29, %r1;
	shr.u32 	%r31, %r30, 10;
	add.s32 	%r5, %r31, 1;
	and.b32  	%r6, %r5, 15;
	setp.lt.u32 	%p2, %r30, 15360;
	@%p2 bra 	$L__BB0_4;
	and.b32  	%r32, %r5, 8388592;
	neg.s32 	%r37, %r32;
	add.s64 	%rd2, %rd1, 32768;
$L__BB0_3:
	.pragma "nounroll";
	mul.wide.s32 	%rd4, %r39, 4;
	add.s64 	%rd5, %rd2, %rd4;
	mov.b32 	%r33, 2147483647;
	st.global.u32 	[%rd5+-32768], %r33;
	st.global.u32 	[%rd5+-28672], %r33;
	st.global.u32 	[%rd5+-24576], %r33;
	st.global.u32 	[%rd5+-20480], %r33;
	st.global.u32 	[%rd5+-16384], %r33;
	st.global.u32 	[%rd5+-12288], %r33;
	st.global.u32 	[%rd5+-8192], %r33;
	st.global.u32 	[%rd5+-4096], %r33;
	st.global.u32 	[%rd5], %r33;
	st.global.u32 	[%rd5+4096], %r33;
	st.global.u32 	[%rd5+8192], %r33;
	st.global.u32 	[%rd5+12288], %r33;
	st.global.u32 	[%rd5+16384], %r33;
	st.global.u32 	[%rd5+20480], %r33;
	st.global.u32 	[%rd5+24576], %r33;
	st.global.u32 	[%rd5+28672], %r33;
	add.s32 	%r39, %r39, 16384;
	add.s32 	%r37, %r37, 16;
	setp.ne.s32 	%p3, %r37, 0;
	@%p3 bra 	$L__BB0_3;
$L__BB0_4:
	setp.eq.s32 	%p4, %r6, 0;
	@%p4 bra 	$L__BB0_13;
	and.b32  	%r13, %r5, 7;
	setp.lt.u32 	%p5, %r6, 8;
	@%p5 bra 	$L__BB0_7;
	mul.wide.s32 	%rd6, %r39, 4;
	add.s64 	%rd7, %rd1, %rd6;
	mov.b32 	%r34, 2147483647;
	st.global.u32 	[%rd7], %r34;
	st.global.u32 	[%rd7+4096], %r34;
	st.global.u32 	[%rd7+8192], %r34;
	st.global.u32 	[%rd7+12288], %r34;
	st.global.u32 	[%rd7+16384], %r34;
	st.global.u32 	[%rd7+20480], %r34;
	st.global.u32 	[%rd7+24576], %r34;
	st.global.u32 	[%rd7+28672], %r34;
	add.s32 	%r39, %r39, 8192;
$L__BB0_7:
	setp.eq.s32 	%p6, %r13, 0;
	@%p6 bra 	$L__BB0_13;
	and.b32  	%r16, %r5, 3;
	setp.lt.u32 	%p7, %r13, 4;
	@%p7 bra 	$L__BB0_10;
	mul.wide.s32 	%rd8, %r39, 4;
	add.s64 	%rd9, %rd1, %rd8;
	mov.b32 	%r35, 2147483647;
	st.global.u32 	[%rd9], %r35;
	st.global.u32 	[%rd9+4096], %r35;
	st.global.u32 	[%rd9+8192], %r35;
	st.global.u32 	[%rd9+12288], %r35;
	add.s32 	%r39, %r39, 4096;
$L__BB0_10:
	setp.eq.s32 	%p8, %r16, 0;
	@%p8 bra 	$L__BB0_13;
	neg.s32 	%r42, %r16;
$L__BB0_12:
	.pragma "nounroll";
	mul.wide.s32 	%rd10, %r39, 4;
	add.s64 	%rd11, %rd1, %rd10;
	mov.b32 	%r36, 2147483647;
	st.global.u32 	[%rd11], %r36;
	add.s32 	%r39, %r39, 1024;
	add.s32 	%r42, %r42, 1;
	setp.ne.s32 	%p9, %r42, 0;
	@%p9 bra 	$L__BB0_12;
$L__BB0_13:
	ret;

}
	// .globl	oneReduction
.visible .entry oneReduction(
	.param .u64 .ptr .align 1 oneReduction_param_0,
	.param .u32 oneReduction_param_1,
	.param .u32 oneReduction_param_2
)
{
	.reg .pred 	%p<107>;
	.reg .b32 	%r<190>;
	.reg .b64 	%rd<15>;
	// demoted variable
	.shared .align 4 .u32 _ZZ12oneReductionE5begin;
	// demoted variable
	.shared .align 4 .u32 _ZZ12oneReductionE3end;
	// demoted variable
	.shared .align 4 .b8 _ZZ12oneReductionE5tmp_T[4096];
	ld.param.u64 	%rd4, [oneReduction_param_0];
	ld.param.u32 	%r100, [oneReduction_param_1];
	ld.param.u32 	%r101, [oneReduction_param_2];
	cvta.to.global.u64 	%rd1, %rd4;
	mov.u32 	%r1, %tid.x;
	setp.ne.s32 	%p11, %r1, 0;
	@%p11 bra 	$L__BB1_2;
	mov.u32 	%r102, %ctaid.x;
	mul.lo.s32 	%r103, %r100, %r102;
	st.shared.u32 	[_ZZ12oneReductionE5begin], %r103;
	add.s32 	%r104, %r103, %r100;
	st.shared.u32 	[_ZZ12oneReductionE3end], %r104;
$L__BB1_2:
	bar.sync 	0;
	mov.u32 	%r105, %ctaid.x;
	rem.u32 	%r106, %r105, %r101;
	shr.u32 	%r107, %r101, 31;
	add.s32 	%r108, %r101, %r107;
	shr.s32 	%r109, %r108, 1;
	setp.lt.u32 	%p12, %r106, %r109;
	@%p12 bra 	$L__BB1_5;
	setp.lt.s32 	%p13, %r100, 2048;
	shl.b32 	%r110, %r1, 2;
	mov.u32 	%r111, _ZZ12oneReductionE5tmp_T;
	add.s32 	%r2, %r111, %r110;
	@%p13 bra 	$L__BB1_62;
	max.u32 	%r112, %r1, 512;
	add.s32 	%r3, %r112, -512;
	ld.shared.u32 	%r188, [_ZZ12oneReductionE3end];
	mov.u32 	%r183, %r100;
	bra.uni 	$L__BB1_52;
$L__BB1_5:
	setp.lt.s32 	%p60, %r100, 2048;
	shl.b32 	%r139, %r1, 2;
	mov.u32 	%r140, _ZZ12oneReductionE5tmp_T;
	add.s32 	%r5, %r140, %r139;
	@%p60 bra 	$L__BB1_18;
	max.u32 	%r141, %r1, 512;
	add.s32 	%r8, %r141, -512;
	ld.shared.u32 	%r177, [_ZZ12oneReductionE3end];
	mov.u32 	%r171, %r100;
	bra.uni 	$L__BB1_8;
$L__BB1_7:
	setp.lt.u32 	%p68, %r13, 4096;
	@%p68 bra 	$L__BB1_18;
$L__BB1_8:
	mov.u32 	%r13, %r171;
	shr.u32 	%r171, %r13, 1;
	ld.shared.u32 	%r173, [_ZZ12oneReductionE5begin];
	setp.ge.s32 	%p61, %r173, %r177;
	@%p61 bra 	$L__BB1_7;
	setp.lt.u32 	%p62, %r1, 512;
	selp.b32 	%r142, %r1, %r171, %p62;
	and.b32  	%r16, %r13, 2147483646;
	add.s32 	%r17, %r8, %r142;
$L__BB1_10:
	setp.lt.u32 	%p63, %r13, 2;
	@%p63 bra 	$L__BB1_17;
	add.s32 	%r174, %r17, %r173;
	add.s32 	%r21, %r173, %r171;
	mov.u32 	%r175, %r173;
$L__BB1_12:
	setp.gt.u32 	%p64, %r1, 511;
	bar.sync 	0;
	mul.wide.u32 	%rd10, %r174, 4;
	add.s64 	%rd11, %rd1, %rd10;
	ld.global.u32 	%r143, [%rd11];
	st.shared.u32 	[%r5], %r143;
	bar.sync 	0;
	mov.u32 	%r176, %r171;
	@%p64 bra 	$L__BB1_15;
	ld.shared.u32 	%r24, [%r5];
	ld.shared.u32 	%r25, [%r5+2048];
	setp.le.s32 	%p65, %r24, %r25;
	mov.u32 	%r176, %r1;
	@%p65 bra 	$L__BB1_15;
	st.shared.u32 	[%r5+2048], %r24;
	st.shared.u32 	[%r5], %r25;
$L__BB1_15:
	bar.sync 	0;
	ld.shared.u32 	%r144, [%r5];
	add.s32 	%r145, %r8, %r176;
	add.s32 	%r146, %r145, %r175;
	mul.wide.u32 	%rd12, %r146, 4;
	add.s64 	%rd13, %rd1, %rd12;
	st.global.u32 	[%rd13], %r144;
	add.s32 	%r175, %r175, 512;
	add.s32 	%r174, %r174, 512;
	setp.lt.s32 	%p66, %r175, %r21;
	@%p66 bra 	$L__BB1_12;
	ld.shared.u32 	%r177, [_ZZ12oneReductionE3end];
$L__BB1_17:
	add.s32 	%r173, %r173, %r16;
	setp.lt.s32 	%p67, %r173, %r177;
	@%p67 bra 	$L__BB1_10;
	bra.uni 	$L__BB1_7;
$L__BB1_18:
	setp.lt.s32 	%p69, %r100, 1;
	@%p69 bra 	$L__BB1_95;
	ld.shared.u32 	%r178, [_ZZ12oneReductionE5begin];
	and.b32  	%r148, %r1, 128;
	setp.eq.s32 	%p70, %r148, 0;
	setp.lt.u32 	%p71, %r1, 896;
	and.pred  	%p1, %p70, %p71;
	and.b32  	%r149, %r1, 32;
	setp.eq.s32 	%p72, %r149, 0;
	setp.lt.u32 	%p73, %r1, 992;
	and.pred  	%p2, %p72, %p73;
	and.b32  	%r150, %r1, 16;
	setp.eq.s32 	%p74, %r150, 0;
	setp.lt.u32 	%p75, %r1, 1008;
	and.pred  	%p3, %p74, %p75;
	and.b32  	%r151, %r1, 8;
	setp.eq.s32 	%p76, %r151, 0;
	setp.lt.u32 	%p77, %r1, 1016;
	and.pred  	%p4, %p76, %p77;
	and.b32  	%r152, %r1, 2;
	setp.eq.s32 	%p78, %r152, 0;
	setp.lt.u32 	%p79, %r1, 1022;
	and.pred  	%p5, %p78, %p79;
	and.b32  	%r33, %r1, 1;
	not.pred 	%p86, %p1;
	not.pred 	%p92, %p2;
	not.pred 	%p94, %p3;
	not.pred 	%p96, %p4;
	not.pred 	%p102, %p5;
$L__BB1_20:
	setp.gt.u32 	%p80, %r1, 511;
	bar.sync 	0;
	add.s32 	%r153, %r178, %r1;
	mul.wide.u32 	%rd14, %r153, 4;
	add.s64 	%rd2, %rd1, %rd14;
	ld.global.u32 	%r154, [%rd2];
	st.shared.u32 	[%r5], %r154;
	bar.sync 	0;
	@%p80 bra 	$L__BB1_23;
	ld.shared.u32 	%r35, [%r5];
	ld.shared.u32 	%r36, [%r5+2048];
	setp.le.s32 	%p81, %r35, %r36;
	@%p81 bra 	$L__BB1_23;
	st.shared.u32 	[%r5+2048], %r35;
	st.shared.u32 	[%r5], %r36;
$L__BB1_23:
	bar.sync 	0;
	shr.u32 	%r156, %r1, 8;
	and.b32  	%r157, %r156, 1;
	setp.eq.b32 	%p82, %r157, 1;
	setp.gt.u32 	%p83, %r1, 767;
	or.pred  	%p84, %p82, %p83;
	@%p84 bra 	$L__BB1_26;
	ld.shared.u32 	%r37, [%r5];
	ld.shared.u32 	%r38, [%r5+1024];
	setp.le.s32 	%p85, %r37, %r38;
	@%p85 bra 	$L__BB1_26;
	st.shared.u32 	[%r5+1024], %r37;
	st.shared.u32 	[%r5], %r38;
$L__BB1_26:
	bar.sync 	0;
	@%p86 bra 	$L__BB1_29;
	ld.shared.u32 	%r39, [%r5];
	ld.shared.u32 	%r40, [%r5+512];
	setp.le.s32 	%p87, %r39, %r40;
	@%p87 bra 	$L__BB1_29;
	st.shared.u32 	[%r5+512], %r39;
	st.shared.u32 	[%r5], %r40;
$L__BB1_29:
	bar.sync 	0;
	shr.u32 	%r159, %r1, 6;
	and.b32  	%r160, %r159, 1;
	setp.eq.b32 	%p88, %r160, 1;
	setp.gt.u32 	%p89, %r1, 959;
	or.pred  	%p90, %p88, %p89;
	@%p90 bra 	$L__BB1_32;
	ld.shared.u32 	%r41, [%r5];
	ld.shared.u32 	%r42, [%r5+256];
	setp.le.s32 	%p91, %r41, %r42;
	@%p91 bra 	$L__BB1_32;
	st.shared.u32 	[%r5+256], %r41;
	st.shared.u32 	[%r5], %r42;
$L__BB1_32:
	bar.sync 	0;
	@%p92 bra 	$L__BB1_35;
	ld.shared.u32 	%r43, [%r5];
	ld.shared.u32 	%r44, [%r5+128];
	setp.le.s32 	%p93, %r43, %r44;
	@%p93 bra 	$L__BB1_35;
	st.shared.u32 	[%r5+128], %r43;
	st.shared.u32 	[%r5], %r44;
$L__BB1_35:
	bar.sync 	0;
	@%p94 bra 	$L__BB1_38;
	ld.shared.u32 	%r45, [%r5];
	ld.shared.u32 	%r46, [%r5+64];
	setp.le.s32 	%p95, %r45, %r46;
	@%p95 bra 	$L__BB1_38;
	st.shared.u32 	[%r5+64], %r45;
	st.shared.u32 	[%r5], %r46;
$L__BB1_38:
	bar.sync 	0;
	@%p96 bra 	$L__BB1_41;
	ld.shared.u32 	%r47, [%r5];
	ld.shared.u32 	%r48, [%r5+32];
	setp.le.s32 	%p97, %r47, %r48;
	@%p97 bra 	$L__BB1_41;
	st.shared.u32 	[%r5+32], %r47;
	st.shared.u32 	[%r5], %r48;
$L__BB1_41:
	bar.sync 	0;
	shr.u32 	%r162, %r1, 2;
	and.b32  	%r163, %r162, 1;
	setp.eq.b32 	%p98, %r163, 1;
	setp.gt.u32 	%p99, %r1, 1019;
	or.pred  	%p100, %p98, %p99;
	@%p100 bra 	$L__BB1_44;
	ld.shared.u32 	%r49, [%r5];
	ld.shared.u32 	%r50, [%r5+16];
	setp.le.s32 	%p101, %r49, %r50;
	@%p101 bra 	$L__BB1_44;
	st.shared.u32 	[%r5+16], %r49;
	st.shared.u32 	[%r5], %r50;
$L__BB1_44:
	bar.sync 	0;
	@%p102 bra 	$L__BB1_47;
	ld.shared.u32 	%r51, [%r5];
	ld.shared.u32 	%r52, [%r5+8];
	setp.le.s32 	%p103, %r51, %r52;
	@%p103 bra 	$L__BB1_47;
	st.shared.u32 	[%r5+8], %r51;
	st.shared.u32 	[%r5], %r52;
$L__BB1_47:
	setp.ne.s32 	%p104, %r33, 0;
	bar.sync 	0;
	@%p104 bra 	$L__BB1_50;
	ld.shared.u32 	%r53, [%r5];
	ld.shared.u32 	%r54, [%r5+4];
	setp.le.s32 	%p105, %r53, %r54;
	@%p105 bra 	$L__BB1_50;
	st.shared.u32 	[%r5+4], %r53;
	st.shared.u32 	[%r5], %r54;
$L__BB1_50:
	bar.sync 	0;
	ld.shared.u32 	%r164, [%r5];
	st.global.u32 	[%rd2], %r164;
	add.s32 	%r178, %r178, 1024;
	ld.shared.u32 	%r165, [_ZZ12oneReductionE5begin];
	add.s32 	%r166, %r165, %r100;
	setp.lt.s32 	%p106, %r178, %r166;
	@%p106 bra 	$L__BB1_20;
	bra.uni 	$L__BB1_95;
$L__BB1_51:
	setp.lt.u32 	%p21, %r60, 4096;
	@%p21 bra 	$L__BB1_62;
$L__BB1_52:
	mov.u32 	%r60, %r183;
	shr.u32 	%r183, %r60, 1;
	ld.shared.u32 	%r185, [_ZZ12oneReductionE5begin];
	setp.ge.s32 	%p14, %r185, %r188;
	@%p14 bra 	$L__BB1_51;
	setp.lt.u32 	%p15, %r1, 512;
	selp.b32 	%r113, %r1, %r183, %p15;
	add.s32 	%r63, %r3, %r113;
	and.b32  	%r64, %r60, 2147483646;
$L__BB1_54:
	setp.lt.u32 	%p16, %r60, 2;
	@%p16 bra 	$L__BB1_61;
	add.s32 	%r67, %r185, %r183;
	mov.u32 	%r186, %r185;
$L__BB1_56:
	setp.gt.u32 	%p17, %r1, 511;
	bar.sync 	0;
	add.s32 	%r114, %r186, %r63;
	mul.wide.u32 	%rd5, %r114, 4;
	add.s64 	%rd6, %rd1, %rd5;
	ld.global.u32 	%r115, [%rd6];
	st.shared.u32 	[%r2], %r115;
	bar.sync 	0;
	mov.u32 	%r187, %r183;
	@%p17 bra 	$L__BB1_59;
	ld.shared.u32 	%r69, [%r2];
	ld.shared.u32 	%r70, [%r2+2048];
	setp.ge.s32 	%p18, %r69, %r70;
	mov.u32 	%r187, %r1;
	@%p18 bra 	$L__BB1_59;
	st.shared.u32 	[%r2+2048], %r69;
	st.shared.u32 	[%r2], %r70;
$L__BB1_59:
	bar.sync 	0;
	add.s32 	%r116, %r186, %r3;
	ld.shared.u32 	%r117, [%r2];
	add.s32 	%r118, %r116, %r187;
	mul.wide.u32 	%rd7, %r118, 4;
	add.s64 	%rd8, %rd1, %rd7;
	st.global.u32 	[%rd8], %r117;
	add.s32 	%r186, %r186, 512;
	setp.lt.s32 	%p19, %r186, %r67;
	@%p19 bra 	$L__BB1_56;
	ld.shared.u32 	%r188, [_ZZ12oneReductionE3end];
$L__BB1_61:
	add.s32 	%r185, %r185, %r64;
	setp.lt.s32 	%p20, %r185, %r188;
	@%p20 bra 	$L__BB1_54;
	bra.uni 	$L__BB1_51;
$L__BB1_62:
	setp.lt.s32 	%p22, %r100, 1;
	@%p22 bra 	$L__BB1_95;
	ld.shared.u32 	%r189, [_ZZ12oneReductionE5begin];
	and.b32  	%r120, %r1, 256;
	setp.eq.s32 	%p23, %r120, 0;
	setp.lt.u32 	%p24, %r1, 768;
	and.pred  	%p6, %p23, %p24;
	and.b32  	%r121, %r1, 128;
	setp.eq.s32 	%p25, %r121, 0;
	setp.lt.u32 	%p26, %r1, 896;
	and.pred  	%p7, %p25, %p26;
	and.b32  	%r122, %r1, 64;
	setp.eq.s32 	%p27, %r122, 0;
	setp.lt.u32 	%p28, %r1, 960;
	and.pred  	%p8, %p27, %p28;
	and.b32  	%r123, %r1, 32;
	setp.eq.s32 	%p29, %r123, 0;
	setp.lt.u32 	%p30, %r1, 992;
	and.pred  	%p9, %p29, %p30;
	and.b32  	%r124, %r1, 16;
	setp.eq.s32 	%p31, %r124, 0;
	setp.lt.u32 	%p32, %r1, 1008;
	and.pred  	%p10, %p31, %p32;
	and.b32  	%r77, %r1, 1;
	not.pred 	%p35, %p6;
	not.pred 	%p37, %p7;
	not.pred 	%p39, %p8;
	not.pred 	%p41, %p9;
	not.pred 	%p43, %p10;
$L__BB1_64:
	setp.gt.u32 	%p33, %r1, 511;
	bar.sync 	0;
	add.s32 	%r125, %r189, %r1;
	mul.wide.u32 	%rd9, %r125, 4;
	add.s64 	%rd3, %rd1, %rd9;
	ld.global.u32 	%r126, [%rd3];
	st.shared.u32 	[%r2], %r126;
	bar.sync 	0;
	@%p33 bra 	$L__BB1_67;
	ld.shared.u32 	%r79, [%r2];
	ld.shared.u32 	%r80, [%r2+2048];
	setp.ge.s32 	%p34, %r79, %r80;
	@%p34 bra 	$L__BB1_67;
	st.shared.u32 	[%r2+2048], %r79;
	st.shared.u32 	[%r2], %r80;
$L__BB1_67:
	bar.sync 	0;
	@%p35 bra 	$L__BB1_70;
	ld.shared.u32 	%r81, [%r2];
	ld.shared.u32 	%r82, [%r2+1024];
	setp.ge.s32 	%p36, %r81, %r82;
	@%p36 bra 	$L__BB1_70;
	st.shared.u32 	[%r2+1024], %r81;
	st.shared.u32 	[%r2], %r82;
$L__BB1_70:
	bar.sync 	0;
	@%p37 bra 	$L__BB1_73;
	ld.shared.u32 	%r83, [%r2];
	ld.shared.u32 	%r84, [%r2+512];
	setp.ge.s32 	%p38, %r83, %r84;
	@%p38 bra 	$L__BB1_73;
	st.shared.u32 	[%r2+512], %r83;
	st.shared.u32 	[%r2], %r84;
$L__BB1_73:
	bar.sync 	0;
	@%p39 bra 	$L__BB1_76;
	ld.shared.u32 	%r85, [%r2];
	ld.shared.u32 	%r86, [%r2+256];
	setp.ge.s32 	%p40, %r85, %r86;
	@%p40 bra 	$L__BB1_76;
	st.shared.u32 	[%r2+256], %r85;
	st.shared.u32 	[%r2], %r86;
$L__BB1_76:
	bar.sync 	0;
	@%p41 bra 	$L__BB1_79;
	ld.shared.u32 	%r87, [%r2];
	ld.shared.u32 	%r88, [%r2+128];
	setp.ge.s32 	%p42, %r87, %r88;
	@%p42 bra 	$L__BB1_79;
	st.shared.u32 	[%r2+128], %r87;
	st.shared.u32 	[%r2], %r88;
$L__BB1_79:
	bar.sync 	0;
	@%p43 bra 	$L__BB1_82;
	ld.shared.u32 	%r89, [%r2];
	ld.shared.u32 	%r90, [%r2+64];
	setp.ge.s32 	%p44, %r89, %r90;
	@%p44 bra 	$L__BB1_82;
	st.shared.u32 	[%r2+64], %r89;
	st.shared.u32 	[%r2], %r90;
$L__BB1_82:
	bar.sync 	0;
	shr.u32 	%r128, %r1, 3;
	and.b32  	%r129, %r128, 1;
	setp.eq.b32 	%p45, %r129, 1;
	setp.gt.u32 	%p46, %r1, 1015;
	or.pred  	%p47, %p45, %p46;
	@%p47 bra 	$L__BB1_85;
	ld.shared.u32 	%r91, [%r2];
	ld.shared.u32 	%r92, [%r2+32];
	setp.ge.s32 	%p48, %r91, %r92;
	@%p48 bra 	$L__BB1_85;
	st.shared.u32 	[%r2+32], %r91;
	st.shared.u32 	[%r2], %r92;
$L__BB1_85:
	bar.sync 	0;
	shr.u32 	%r131, %r1, 2;
	and.b32  	%r132, %r131, 1;
	setp.eq.b32 	%p49, %r132, 1;
	setp.gt.u32 	%p50, %r1, 1019;
	or.pred  	%p51, %p49, %p50;
	@%p51 bra 	$L__BB1_88;
	ld.shared.u32 	%r93, [%r2];
	ld.shared.u32 	%r94, [%r2+16];
	setp.ge.s32 	%p52, %r93, %r94;
	@%p52 bra 	$L__BB1_88;
	st.shared.u32 	[%r2+16], %r93;
	st.shared.u32 	[%r2], %r94;
$L__BB1_88:
	bar.sync 	0;
	shr.u32 	%r134, %r1, 1;
	and.b32  	%r135, %r134, 1;
	setp.eq.b32 	%p53, %r135, 1;
	setp.gt.u32 	%p54, %r1, 1021;
	or.pred  	%p55, %p53, %p54;
	@%p55 bra 	$L__BB1_91;
	ld.shared.u32 	%r95, [%r2];
	ld.shared.u32 	%r96, [%r2+8];
	setp.ge.s32 	%p56, %r95, %r96;
	@%p56 bra 	$L__BB1_91;
	st.shared.u32 	[%r2+8], %r95;
	st.shared.u32 	[%r2], %r96;
$L__BB1_91:
	setp.ne.s32 	%p57, %r77, 0;
	bar.sync 	0;
	@%p57 bra 	$L__BB1_94;
	ld.shared.u32 	%r97, [%r2];
	ld.shared.u32 	%r98, [%r2+4];
	setp.ge.s32 	%p58, %r97, %r98;
	@%p58 bra 	$L__BB1_94;
	st.shared.u32 	[%r2+4], %r97;
	st.shared.u32 	[%r2], %r98;
$L__BB1_94:
	bar.sync 	0;
	ld.shared.u32 	%r136, [%r2];
	st.global.u32 	[%rd3], %r136;
	add.s32 	%r189, %r189, 1024;
	ld.shared.u32 	%r137, [_ZZ12oneReductionE5begin];
	add.s32 	%r138, %r137, %r100;
	setp.lt.s32 	%p59, %r189, %r138;
	@%p59 bra 	$L__BB1_64;
$L__BB1_95:
	ret;

}
	// .globl	oneBlock
.visible .entry oneBlock(
	.param .u64 .ptr .align 1 oneBlock_param_0,
	.param .u32 oneBlock_param_1
)
{
	.reg .pred 	%p<121>;
	.reg .b32 	%r<216>;
	.reg .b64 	%rd<19>;
	// demoted variable
	.shared .align 4 .u32 _ZZ8oneBlockE5begin;
	// demoted variable
	.shared .align 4 .u32 _ZZ8oneBlockE3end;
	// demoted variable
	.shared .align 4 .b8 _ZZ8oneBlockE5tmp_T[4096];
	ld.param.u64 	%rd6, [oneBlock_param_0];
	ld.param.u32 	%r116, [oneBlock_param_1];
	cvta.to.global.u64 	%rd1, %rd6;
	mov.u32 	%r1, %tid.x;
	setp.ne.s32 	%p6, %r1, 0;
	@%p6 bra 	$L__BB2_2;
	mov.u32 	%r117, %ctaid.x;
	mul.lo.s32 	%r118, %r116, %r117;
	st.shared.u32 	[_ZZ8oneBlockE5begin], %r118;
	add.s32 	%r119, %r118, %r116;
	st.shared.u32 	[_ZZ8oneBlockE3end], %r119;
$L__BB2_2:
	bar.sync 	0;
	ld.shared.u32 	%r195, [_ZZ8oneBlockE5begin];
	ld.shared.u32 	%r200, [_ZZ8oneBlockE3end];
	setp.ge.s32 	%p7, %r195, %r200;
	shl.b32 	%r120, %r1, 2;
	mov.u32 	%r121, _ZZ8oneBlockE5tmp_T;
	add.s32 	%r4, %r121, %r120;
	@%p7 bra 	$L__BB2_3;
	bra.uni 	$L__BB2_99;
$L__BB2_3:
	setp.lt.s32 	%p33, %r116, 2049;
	@%p33 bra 	$L__BB2_98;
	max.u32 	%r151, %r1, 512;
	add.s32 	%r8, %r151, -512;
	and.b32  	%r152, %r1, 128;
	setp.eq.s32 	%p34, %r152, 0;
	setp.lt.u32 	%p35, %r1, 896;
	and.pred  	%p1, %p34, %p35;
	and.b32  	%r153, %r1, 32;
	setp.eq.s32 	%p36, %r153, 0;
	setp.lt.u32 	%p37, %r1, 992;
	and.pred  	%p2, %p36, %p37;
	and.b32  	%r154, %r1, 16;
	setp.eq.s32 	%p38, %r154, 0;
	setp.lt.u32 	%p39, %r1, 1008;
	and.pred  	%p3, %p38, %p39;
	and.b32  	%r155, %r1, 8;
	setp.eq.s32 	%p40, %r155, 0;
	setp.lt.u32 	%p41, %r1, 1016;
	and.pred  	%p4, %p40, %p41;
	and.b32  	%r156, %r1, 2;
	setp.eq.s32 	%p42, %r156, 0;
	setp.lt.u32 	%p43, %r1, 1022;
	and.pred  	%p5, %p42, %p43;
	and.b32  	%r7, %r1, 1;
	mov.b32 	%r201, 2048;
$L__BB2_5:
	ld.shared.u32 	%r202, [_ZZ8oneBlockE5begin];
	setp.ge.s32 	%p44, %r202, %r200;
	@%p44 bra 	$L__BB2_51;
	shr.s32 	%r32, %r201, 1;
$L__BB2_7:
	setp.lt.s32 	%p45, %r32, 1024;
	@%p45 bra 	$L__BB2_18;
	add.s32 	%r34, %r202, %r201;
	mov.u32 	%r203, %r32;
$L__BB2_9:
	setp.lt.s32 	%p46, %r201, 1;
	@%p46 bra 	$L__BB2_17;
	setp.lt.u32 	%p47, %r1, 512;
	selp.b32 	%r157, %r1, %r203, %p47;
	add.s32 	%r37, %r8, %r157;
	mov.u32 	%r206, %r202;
$L__BB2_11:
	add.s32 	%r39, %r206, %r203;
	add.s32 	%r205, %r37, %r206;
$L__BB2_12:
	setp.gt.u32 	%p48, %r1, 511;
	bar.sync 	0;
	mul.wide.u32 	%rd9, %r205, 4;
	add.s64 	%rd10, %rd1, %rd9;
	ld.global.u32 	%r158, [%rd10];
	st.shared.u32 	[%r4], %r158;
	bar.sync 	0;
	mov.u32 	%r207, %r203;
	@%p48 bra 	$L__BB2_15;
	ld.shared.u32 	%r43, [%r4];
	ld.shared.u32 	%r44, [%r4+2048];
	setp.le.s32 	%p49, %r43, %r44;
	mov.u32 	%r207, %r1;
	@%p49 bra 	$L__BB2_15;
	st.shared.u32 	[%r4+2048], %r43;
	st.shared.u32 	[%r4], %r44;
$L__BB2_15:
	bar.sync 	0;
	ld.shared.u32 	%r159, [%r4];
	add.s32 	%r160, %r8, %r207;
	add.s32 	%r161, %r160, %r206;
	mul.wide.u32 	%rd11, %r161, 4;
	add.s64 	%rd12, %rd1, %rd11;
	st.global.u32 	[%rd12], %r159;
	add.s32 	%r206, %r206, 512;
	add.s32 	%r205, %r205, 512;
	setp.lt.s32 	%p50, %r206, %r39;
	@%p50 bra 	$L__BB2_12;
	add.s32 	%r206, %r39, %r203;
	setp.lt.s32 	%p51, %r206, %r34;
	@%p51 bra 	$L__BB2_11;
$L__BB2_17:
	shr.u32 	%r49, %r203, 1;
	setp.gt.u32 	%p52, %r203, 2047;
	mov.u32 	%r203, %r49;
	@%p52 bra 	$L__BB2_9;
$L__BB2_18:
	setp.lt.s32 	%p53, %r201, 1;
	add.s32 	%r35, %r202, %r201;
	@%p53 bra 	$L__BB2_50;
$L__BB2_19:
	setp.gt.u32 	%p54, %r1, 511;
	add.s32 	%r162, %r202, %r1;
	mul.wide.u32 	%rd13, %r162, 4;
	add.s64 	%rd4, %rd1, %rd13;
	ld.global.u32 	%r163, [%rd4];
	st.shared.u32 	[%r4], %r163;
	bar.sync 	0;
	@%p54 bra 	$L__BB2_22;
	ld.shared.u32 	%r51, [%r4];
	ld.shared.u32 	%r52, [%r4+2048];
	setp.le.s32 	%p55, %r51, %r52;
	@%p55 bra 	$L__BB2_22;
	st.shared.u32 	[%r4+2048], %r51;
	st.shared.u32 	[%r4], %r52;
$L__BB2_22:
	bar.sync 	0;
	bar.sync 	0;
	shr.u32 	%r165, %r1, 8;
	and.b32  	%r166, %r165, 1;
	setp.eq.b32 	%p56, %r166, 1;
	setp.gt.u32 	%p57, %r1, 767;
	or.pred  	%p58, %p56, %p57;
	@%p58 bra 	$L__BB2_25;
	ld.shared.u32 	%r53, [%r4];
	ld.shared.u32 	%r54, [%r4+1024];
	setp.le.s32 	%p59, %r53, %r54;
	@%p59 bra 	$L__BB2_25;
	st.shared.u32 	[%r4+1024], %r53;
	st.shared.u32 	[%r4], %r54;
$L__BB2_25:
	bar.sync 	0;
	bar.sync 	0;
	not.pred 	%p60, %p1;
	@%p60 bra 	$L__BB2_28;
	ld.shared.u32 	%r55, [%r4];
	ld.shared.u32 	%r56, [%r4+512];
	setp.le.s32 	%p61, %r55, %r56;
	@%p61 bra 	$L__BB2_28;
	st.shared.u32 	[%r4+512], %r55;
	st.shared.u32 	[%r4], %r56;
$L__BB2_28:
	bar.sync 	0;
	bar.sync 	0;
	shr.u32 	%r168, %r1, 6;
	and.b32  	%r169, %r168, 1;
	setp.eq.b32 	%p62, %r169, 1;
	setp.gt.u32 	%p63, %r1, 959;
	or.pred  	%p64, %p62, %p63;
	@%p64 bra 	$L__BB2_31;
	ld.shared.u32 	%r57, [%r4];
	ld.shared.u32 	%r58, [%r4+256];
	setp.le.s32 	%p65, %r57, %r58;
	@%p65 bra 	$L__BB2_31;
	st.shared.u32 	[%r4+256], %r57;
	st.shared.u32 	[%r4], %r58;
$L__BB2_31:
	bar.sync 	0;
	bar.sync 	0;
	not.pred 	%p66, %p2;
	@%p66 bra 	$L__BB2_34;
	ld.shared.u32 	%r59, [%r4];
	ld.shared.u32 	%r60, [%r4+128];
	setp.le.s32 	%p67, %r59, %r60;
	@%p67 bra 	$L__BB2_34;
	st.shared.u32 	[%r4+128], %r59;
	st.shared.u32 	[%r4], %r60;
$L__BB2_34:
	bar.sync 	0;
	bar.sync 	0;
	not.pred 	%p68, %p3;
	@%p68 bra 	$L__BB2_37;
	ld.shared.u32 	%r61, [%r4];
	ld.shared.u32 	%r62, [%r4+64];
	setp.le.s32 	%p69, %r61, %r62;
	@%p69 bra 	$L__BB2_37;
	st.shared.u32 	[%r4+64], %r61;
	st.shared.u32 	[%r4], %r62;
$L__BB2_37:
	bar.sync 	0;
	bar.sync 	0;
	not.pred 	%p70, %p4;
	@%p70 bra 	$L__BB2_40;
	ld.shared.u32 	%r63, [%r4];
	ld.shared.u32 	%r64, [%r4+32];
	setp.le.s32 	%p71, %r63, %r64;
	@%p71 bra 	$L__BB2_40;
	st.shared.u32 	[%r4+32], %r63;
	st.shared.u32 	[%r4], %r64;
$L__BB2_40:
	bar.sync 	0;
	bar.sync 	0;
	shr.u32 	%r171, %r1, 2;
	and.b32  	%r172, %r171, 1;
	setp.eq.b32 	%p72, %r172, 1;
	setp.gt.u32 	%p73, %r1, 1019;
	or.pred  	%p74, %p72, %p73;
	@%p74 bra 	$L__BB2_43;
	ld.shared.u32 	%r65, [%r4];
	ld.shared.u32 	%r66, [%r4+16];
	setp.le.s32 	%p75, %r65, %r66;
	@%p75 bra 	$L__BB2_43;
	st.shared.u32 	[%r4+16], %r65;
	st.shared.u32 	[%r4], %r66;
$L__BB2_43:
	bar.sync 	0;
	bar.sync 	0;
	not.pred 	%p76, %p5;
	@%p76 bra 	$L__BB2_46;
	ld.shared.u32 	%r67, [%r4];
	ld.shared.u32 	%r68, [%r4+8];
	setp.le.s32 	%p77, %r67, %r68;
	@%p77 bra 	$L__BB2_46;
	st.shared.u32 	[%r4+8], %r67;
	st.shared.u32 	[%r4], %r68;
$L__BB2_46:
	setp.ne.s32 	%p78, %r7, 0;
	bar.sync 	0;
	bar.sync 	0;
	@%p78 bra 	$L__BB2_49;
	ld.shared.u32 	%r69, [%r4];
	ld.shared.u32 	%r70, [%r4+4];
	setp.le.s32 	%p79, %r69, %r70;
	@%p79 bra 	$L__BB2_49;
	st.shared.u32 	[%r4+4], %r69;
	st.shared.u32 	[%r4], %r70;
$L__BB2_49:
	bar.sync 	0;
	ld.shared.u32 	%r173, [%r4];
	st.global.u32 	[%rd4], %r173;
	bar.sync 	0;
	add.s32 	%r202, %r202, 1024;
	setp.lt.s32 	%p80, %r202, %r35;
	@%p80 bra 	$L__BB2_19;
$L__BB2_50:
	add.s32 	%r202, %r35, %r201;
	ld.shared.u32 	%r174, [_ZZ8oneBlockE3end];
	setp.lt.s32 	%p81, %r202, %r174;
	@%p81 bra 	$L__BB2_7;
$L__BB2_51:
	bar.sync 	0;
	ld.shared.u32 	%r175, [_ZZ8oneBlockE5begin];
	add.s32 	%r209, %r175, %r201;
	ld.shared.u32 	%r200, [_ZZ8oneBlockE3end];
	setp.ge.s32 	%p82, %r209, %r200;
	@%p82 bra 	$L__BB2_97;
	shr.s32 	%r75, %r201, 1;
$L__BB2_53:
	setp.lt.s32 	%p83, %r75, 1024;
	@%p83 bra 	$L__BB2_64;
	add.s32 	%r77, %r209, %r201;
	mov.u32 	%r210, %r75;
$L__BB2_55:
	setp.lt.s32 	%p84, %r201, 1;
	@%p84 bra 	$L__BB2_63;
	setp.lt.u32 	%p85, %r1, 512;
	selp.b32 	%r176, %r1, %r210, %p85;
	add.s32 	%r80, %r8, %r176;
	mov.u32 	%r212, %r209;
$L__BB2_57:
	add.s32 	%r82, %r212, %r210;
$L__BB2_58:
	setp.gt.u32 	%p86, %r1, 511;
	bar.sync 	0;
	add.s32 	%r177, %r212, %r80;
	mul.wide.u32 	%rd14, %r177, 4;
	add.s64 	%rd15, %rd1, %rd14;
	ld.global.u32 	%r178, [%rd15];
	st.shared.u32 	[%r4], %r178;
	bar.sync 	0;
	mov.u32 	%r213, %r210;
	@%p86 bra 	$L__BB2_61;
	ld.shared.u32 	%r84, [%r4];
	ld.shared.u32 	%r85, [%r4+2048];
	setp.ge.s32 	%p87, %r84, %r85;
	mov.u32 	%r213, %r1;
	@%p87 bra 	$L__BB2_61;
	st.shared.u32 	[%r4+2048], %r84;
	st.shared.u32 	[%r4], %r85;
$L__BB2_61:
	bar.sync 	0;
	add.s32 	%r179, %r212, %r8;
	ld.shared.u32 	%r180, [%r4];
	add.s32 	%r181, %r179, %r213;
	mul.wide.u32 	%rd16, %r181, 4;
	add.s64 	%rd17, %rd1, %rd16;
	st.global.u32 	[%rd17], %r180;
	add.s32 	%r212, %r212, 512;
	setp.lt.s32 	%p88, %r212, %r82;
	@%p88 bra 	$L__BB2_58;
	add.s32 	%r212, %r82, %r210;
	setp.lt.s32 	%p89, %r212, %r77;
	@%p89 bra 	$L__BB2_57;
$L__BB2_63:
	shr.u32 	%r89, %r210, 1;
	setp.gt.u32 	%p90, %r210, 2047;
	mov.u32 	%r210, %r89;
	@%p90 bra 	$L__BB2_55;
$L__BB2_64:
	setp.lt.s32 	%p91, %r201, 1;
	add.s32 	%r78, %r209, %r201;
	@%p91 bra 	$L__BB2_96;
$L__BB2_65:
	setp.gt.u32 	%p92, %r1, 511;
	add.s32 	%r182, %r209, %r1;
	mul.wide.u32 	%rd18, %r182, 4;
	add.s64 	%rd5, %rd1, %rd18;
	ld.global.u32 	%r183, [%rd5];
	st.shared.u32 	[%r4], %r183;
	bar.sync 	0;
	bar.sync 	0;
	@%p92 bra 	$L__BB2_68;
	ld.shared.u32 	%r91, [%r4];
	ld.shared.u32 	%r92, [%r4+2048];
	setp.ge.s32 	%p93, %r91, %r92;
	@%p93 bra 	$L__BB2_68;
	st.shared.u32 	[%r4+2048], %r91;
	st.shared.u32 	[%r4], %r92;
$L__BB2_68:
	bar.sync 	0;
	bar.sync 	0;
	shr.u32 	%r185, %r1, 8;
	and.b32  	%r186, %r185, 1;
	setp.eq.b32 	%p94, %r186, 1;
	setp.gt.u32 	%p95, %r1, 767;
	or.pred  	%p96, %p94, %p95;
	@%p96 bra 	$L__BB2_71;
	ld.shared.u32 	%r93, [%r4];
	ld.shared.u32 	%r94, [%r4+1024];
	setp.ge.s32 	%p97, %r93, %r94;
	@%p97 bra 	$L__BB2_71;
	st.shared.u32 	[%r4+1024], %r93;
	st.shared.u32 	[%r4], %r94;
$L__BB2_71:
	bar.sync 	0;
	bar.sync 	0;
	not.pred 	%p98, %p1;
	@%p98 bra 	$L__BB2_74;
	ld.shared.u32 	%r95, [%r4];
	ld.shared.u32 	%r96, [%r4+512];
	setp.ge.s32 	%p99, %r95, %r96;
	@%p99 bra 	$L__BB2_74;
	st.shared.u32 	[%r4+512], %r95;
	st.shared.u32 	[%r4], %r96;
$L__BB2_74:
	bar.sync 	0;
	bar.sync 	0;
	shr.u32 	%r188, %r1, 6;
	and.b32  	%r189, %r188, 1;
	setp.eq.b32 	%p100, %r189, 1;
	setp.gt.u32 	%p101, %r1, 959;
	or.pred  	%p102, %p100, %p101;
	@%p102 bra 	$L__BB2_77;
	ld.shared.u32 	%r97, [%r4];
	ld.shared.u32 	%r98, [%r4+256];
	setp.ge.s32 	%p103, %r97, %r98;
	@%p103 bra 	$L__BB2_77;
	st.shared.u32 	[%r4+256], %r97;
	st.shared.u32 	[%r4], %r98;
$L__BB2_77:
	bar.sync 	0;
	bar.sync 	0;
	not.pred 	%p104, %p2;
	@%p104 bra 	$L__BB2_80;
	ld.shared.u32 	%r99, [%r4];
	ld.shared.u32 	%r100, [%r4+128];
	setp.ge.s32 	%p105, %r99, %r100;
	@%p105 bra 	$L__BB2_80;
	st.shared.u32 	[%r4+128], %r99;
	st.shared.u32 	[%r4], %r100;
$L__BB2_80:
	bar.sync 	0;
	bar.sync 	0;
	not.pred 	%p106, %p3;
	@%p106 bra 	$L__BB2_83;
	ld.shared.u32 	%r101, [%r4];
	ld.shared.u32 	%r102, [%r4+64];
	setp.ge.s32 	%p107, %r101, %r102;
	@%p107 bra 	$L__BB2_83;
	st.shared.u32 	[%r4+64], %r101;
	st.shared.u32 	[%r4], %r102;
$L__BB2_83:
	bar.sync 	0;
	bar.sync 	0;
	not.pred 	%p108, %p4;
	@%p108 bra 	$L__BB2_86;
	ld.shared.u32 	%r103, [%r4];
	ld.shared.u32 	%r104, [%r4+32];
	setp.ge.s32 	%p109, %r103, %r104;
	@%p109 bra 	$L__BB2_86;
	st.shared.u32 	[%r4+32], %r103;
	st.shared.u32 	[%r4], %r104;
$L__BB2_86:
	bar.sync 	0;
	bar.sync 	0;
	shr.u32 	%r191, %r1, 2;
	and.b32  	%r192, %r191, 1;
	setp.eq.b32 	%p110, %r192, 1;
	setp.gt.u32 	%p111, %r1, 1019;
	or.pred  	%p112, %p110, %p111;
	@%p112 bra 	$L__BB2_89;
	ld.shared.u32 	%r105, [%r4];
	ld.shared.u32 	%r106, [%r4+16];
	setp.ge.s32 	%p113, %r105, %r106;
	@%p113 bra 	$L__BB2_89;
	st.shared.u32 	[%r4+16], %r105;
	st.shared.u32 	[%r4], %r106;
$L__BB2_89:
	bar.sync 	0;
	bar.sync 	0;
	not.pred 	%p114, %p5;
	@%p114 bra 	$L__BB2_92;
	ld.shared.u32 	%r107, [%r4];
	ld.shared.u32 	%r108, [%r4+8];
	setp.ge.s32 	%p115, %r107, %r108;
	@%p115 bra 	$L__BB2_92;
	st.shared.u32 	[%r4+8], %r107;
	st.shared.u32 	[%r4], %r108;
$L__BB2_92:
	setp.ne.s32 	%p116, %r7, 0;
	bar.sync 	0;
	bar.sync 	0;
	@%p116 bra 	$L__BB2_95;
	ld.shared.u32 	%r109, [%r4];
	ld.shared.u32 	%r110, [%r4+4];
	setp.ge.s32 	%p117, %r109, %r110;
	@%p117 bra 	$L__BB2_95;
	st.shared.u32 	[%r4+4], %r109;
	st.shared.u32 	[%r4], %r110;
$L__BB2_95:
	bar.sync 	0;
	bar.sync 	0;
	ld.shared.u32 	%r193, [%r4];
	st.global.u32 	[%rd5], %r193;
	bar.sync 	0;
	add.s32 	%r209, %r209, 1024;
	setp.lt.s32 	%p118, %r209, %r78;
	@%p118 bra 	$L__BB2_65;
$L__BB2_96:
	add.s32 	%r209, %r78, %r201;
	ld.shared.u32 	%r200, [_ZZ8oneBlockE3end];
	setp.lt.s32 	%p119, %r209, %r200;
	@%p119 bra 	$L__BB2_53;
$L__BB2_97:
	shl.b32 	%r201, %r201, 1;
	setp.lt.s32 	%p120, %r201, %r116;
	@%p120 bra 	$L__BB2_5;
$L__BB2_98:
	ret;
$L__BB2_99:
	add.s32 	%r10, %r195, %r1;
	mul.wide.u32 	%rd7, %r10, 4;
	add.s64 	%rd2, %rd1, %rd7;
	ld.global.u32 	%r123, [%rd2];
	st.shared.u32 	[%r4], %r123;
	bar.sync 	0;
	mov.b32 	%r196, 2;
$L__BB2_100:
	shl.b32 	%r12, %r196, 1;
	add.s32 	%r124, %r12, -1;
	and.b32  	%r13, %r124, %r1;
	mov.u32 	%r197, %r196;
$L__BB2_101:
	mov.u32 	%r14, %r197;
	shr.u32 	%r197, %r14, 1;
	and.b32  	%r125, %r14, 1022;
	add.s32 	%r126, %r125, 1023;
	and.b32  	%r128, %r126, %r1;
	setp.ge.u32 	%p8, %r128, %r197;
	add.s32 	%r129, %r197, %r1;
	setp.gt.u32 	%p9, %r129, 1023;
	or.pred  	%p10, %p8, %p9;
	@%p10 bra 	$L__BB2_104;
	setp.lt.u32 	%p11, %r13, %r196;
	setp.ge.u32 	%p12, %r13, %r196;
	ld.shared.u32 	%r131, [%r4];
	shl.b32 	%r132, %r197, 2;
	add.s32 	%r17, %r4, %r132;
	ld.shared.u32 	%r133, [%r17];
	setp.le.s32 	%p13, %r131, %r133;
	or.pred  	%p14, %p13, %p12;
	setp.ge.s32 	%p15, %r131, %r133;
	or.pred  	%p16, %p15, %p11;
	and.pred  	%p17, %p14, %p16;
	@%p17 bra 	$L__BB2_104;
	st.shared.u32 	[%r17], %r131;
	st.shared.u32 	[%r4], %r133;
$L__BB2_104:
	bar.sync 	0;
	setp.gt.u32 	%p18, %r14, 3;
	@%p18 bra 	$L__BB2_101;
	setp.lt.u32 	%p19, %r196, 513;
	mov.u32 	%r196, %r12;
	@%p19 bra 	$L__BB2_100;
	ld.shared.u32 	%r135, [%r4];
	st.global.u32 	[%rd2], %r135;
	bar.sync 	0;
	add.s32 	%r136, %r10, 1024;
	mul.wide.u32 	%rd8, %r136, 4;
	add.s64 	%rd3, %rd1, %rd8;
	ld.global.u32 	%r137, [%rd3];
	st.shared.u32 	[%r4], %r137;
	bar.sync 	0;
	mov.b32 	%r198, 2;
$L__BB2_107:
	shl.b32 	%r20, %r198, 1;
	add.s32 	%r138, %r20, -1;
	and.b32  	%r21, %r138, %r1;
	mov.u32 	%r199, %r198;
$L__BB2_108:
	mov.u32 	%r22, %r199;
	shr.u32 	%r199, %r22, 1;
	and.b32  	%r139, %r22, 1022;
	add.s32 	%r140, %r139, 1023;
	and.b32  	%r142, %r140, %r1;
	setp.ge.u32 	%p20, %r142, %r199;
	add.s32 	%r143, %r199, %r1;
	setp.gt.u32 	%p21, %r143, 1023;
	or.pred  	%p22, %p20, %p21;
	@%p22 bra 	$L__BB2_111;
	setp.lt.u32 	%p23, %r21, %r198;
	setp.ge.u32 	%p24, %r21, %r198;
	ld.shared.u32 	%r145, [%r4];
	shl.b32 	%r146, %r199, 2;
	add.s32 	%r25, %r4, %r146;
	ld.shared.u32 	%r147, [%r25];
	setp.ge.s32 	%p25, %r145, %r147;
	or.pred  	%p26, %p25, %p24;
	setp.le.s32 	%p27, %r145, %r147;
	or.pred  	%p28, %p27, %p23;
	and.pred  	%p29, %p26, %p28;
	@%p29 bra 	$L__BB2_111;
	st.shared.u32 	[%r25], %r145;
	st.shared.u32 	[%r4], %r147;
$L__BB2_111:
	bar.sync 	0;
	setp.gt.u32 	%p30, %r22, 3;
	@%p30 bra 	$L__BB2_108;
	setp.lt.u32 	%p31, %r198, 513;
	mov.u32 	%r198, %r20;
	@%p31 bra 	$L__BB2_107;
	ld.shared.u32 	%r148, [%r4];
	st.global.u32 	[%rd3], %r148;
	bar.sync 	0;
	add.s32 	%r195, %r195, 2048;
	ld.shared.u32 	%r200, [_ZZ8oneBlockE3end];
	setp.lt.s32 	%p32, %r195, %r200;
	@%p32 bra 	$L__BB2_99;
	bra.uni 	$L__BB2_3;

}
	// .globl	oneMove
.visible .entry oneMove(
	.param .u64 .ptr .align 1 oneMove_param_0,
	.param .u32 oneMove_param_1,
	.param .u32 oneMove_param_2,
	.param .u32 oneMove_param_3,
	.param .u32 oneMove_param_4
)
{
	.reg .pred 	%p<13>;
	.reg .b32 	%r<64>;
	.reg .b64 	%rd<11>;
	// demoted variable
	.shared .align 4 .b8 _ZZ7oneMoveE5tmp_T[4096];
	// demoted variable
	.shared .align 4 .u32 _ZZ7oneMoveE5begin;
	ld.param.u64 	%rd2, [oneMove_param_0];
	ld.param.u32 	%r22, [oneMove_param_1];
	ld.param.u32 	%r23, [oneMove_param_2];
	ld.param.u32 	%r24, [oneMove_param_3];
	ld.param.u32 	%r25, [oneMove_param_4];
	cvta.to.global.u64 	%rd1, %rd2;
	mov.u32 	%r1, %tid.x;
	setp.ne.s32 	%p1, %r1, 0;
	@%p1 bra 	$L__BB3_2;
	mov.u32 	%r26, %ctaid.x;
	div.u32 	%r27, %r26, %r24;
	mul.lo.s32 	%r28, %r22, %r27;
	shl.b32 	%r29, %r28, 1;
	mul.lo.s32 	%r30, %r27, %r24;
	sub.s32 	%r31, %r26, %r30;
	mul.lo.s32 	%r32, %r23, %r31;
	shl.b32 	%r33, %r32, 9;
	add.s32 	%r34, %r33, %r29;
	st.shared.u32 	[_ZZ7oneMoveE5begin], %r34;
$L__BB3_2:
	bar.sync 	0;
	mov.u32 	%r35, %ctaid.x;
	div.u32 	%r36, %r35, %r25;
	and.b32  	%r37, %r36, 1;
	setp.eq.b32 	%p2, %r37, 1;
	@%p2 bra 	$L__BB3_9;
	setp.lt.s32 	%p8, %r23, 1;
	@%p8 bra 	$L__BB3_15;
	ld.shared.u32 	%r60, [_ZZ7oneMoveE5begin];
	setp.lt.u32 	%p9, %r1, 512;
	max.u32 	%r49, %r1, 512;
	add.s32 	%r3, %r49, -512;
	selp.b32 	%r50, %r1, %r22, %p9;
	add.s32 	%r4, %r3, %r50;
	shl.b32 	%r51, %r1, 2;
	mov.u32 	%r52, _ZZ7oneMoveE5tmp_T;
	add.s32 	%r5, %r52, %r51;
	shl.b32 	%r6, %r23, 9;
$L__BB3_5:
	setp.gt.u32 	%p10, %r1, 511;
	add.s32 	%r53, %r60, %r4;
	mul.wide.u32 	%rd7, %r53, 4;
	add.s64 	%rd8, %rd1, %rd7;
	ld.global.u32 	%r54, [%rd8];
	st.shared.u32 	[%r5], %r54;
	bar.sync 	0;
	mov.u32 	%r61, %r22;
	@%p10 bra 	$L__BB3_8;
	ld.shared.u32 	%r8, [%r5];
	ld.shared.u32 	%r9, [%r5+2048];
	setp.le.s32 	%p11, %r8, %r9;
	mov.u32 	%r61, %r1;
	@%p11 bra 	$L__BB3_8;
	st.shared.u32 	[%r5+2048], %r8;
	st.shared.u32 	[%r5], %r9;
$L__BB3_8:
	bar.sync 	0;
	add.s32 	%r55, %r60, %r3;
	ld.shared.u32 	%r56, [%r5];
	add.s32 	%r57, %r55, %r61;
	mul.wide.u32 	%rd9, %r57, 4;
	add.s64 	%rd10, %rd1, %rd9;
	st.global.u32 	[%rd10], %r56;
	bar.sync 	0;
	add.s32 	%r60, %r60, 512;
	ld.shared.u32 	%r58, [_ZZ7oneMoveE5begin];
	add.s32 	%r59, %r58, %r6;
	setp.lt.s32 	%p12, %r60, %r59;
	@%p12 bra 	$L__BB3_5;
	bra.uni 	$L__BB3_15;
$L__BB3_9:
	setp.lt.s32 	%p3, %r23, 1;
	@%p3 bra 	$L__BB3_15;
	ld.shared.u32 	%r62, [_ZZ7oneMoveE5begin];
	setp.lt.u32 	%p4, %r1, 512;
	max.u32 	%r38, %r1, 512;
	add.s32 	%r13, %r38, -512;
	selp.b32 	%r39, %r1, %r22, %p4;
	add.s32 	%r14, %r13, %r39;
	shl.b32 	%r40, %r1, 2;
	mov.u32 	%r41, _ZZ7oneMoveE5tmp_T;
	add.s32 	%r15, %r41, %r40;
	shl.b32 	%r16, %r23, 9;
$L__BB3_11:
	setp.gt.u32 	%p5, %r1, 511;
	add.s32 	%r42, %r62, %r14;
	mul.wide.u32 	%rd3, %r42, 4;
	add.s64 	%rd4, %rd1, %rd3;
	ld.global.u32 	%r43, [%rd4];
	st.shared.u32 	[%r15], %r43;
	bar.sync 	0;
	mov.u32 	%r63, %r22;
	@%p5 bra 	$L__BB3_14;
	ld.shared.u32 	%r18, [%r15];
	ld.shared.u32 	%r19, [%r15+2048];
	setp.ge.s32 	%p6, %r18, %r19;
	mov.u32 	%r63, %r1;
	@%p6 bra 	$L__BB3_14;
	st.shared.u32 	[%r15+2048], %r18;
	st.shared.u32 	[%r15], %r19;
$L__BB3_14:
	bar.sync 	0;
	add.s32 	%r44, %r62, %r13;
	ld.shared.u32 	%r45, [%r15];
	add.s32 	%r46, %r44, %r63;
	mul.wide.u32 	%rd5, %r46, 4;
	add.s64 	%rd6, %rd1, %rd5;
	st.global.u32 	[%rd6], %r45;
	bar.sync 	0;
	add.s32 	%r62, %r62, 512;
	ld.shared.u32 	%r47, [_ZZ7oneMoveE5begin];
	add.s32 	%r48, %r47, %r16;
	setp.lt.s32 	%p7, %r62, %r48;
	@%p7 bra 	$L__BB3_11;
$L__BB3_15:
	ret;

}


// ===== COMPILED SASS (sm_100) =====

	.target	sm_100

	.elftype	@"ET_EXEC"


//--------------------- .note.nv.tkinfo           --------------------------
	.section	.note.nv.tkinfo,"",@"SHT_NOTE"
	.sectionflags	@"SHF_NOTE_NV_TKINFO"
	.tkinfo
        /*0018*/ 	.word	0x00000002
        /*0030*/ 	.string	""
        /*0030*/ 	.string	"ptxas"
        /*0030*/ 	.string	"Cuda compilation tools, release 13.0, V13.0.88"
        /*0030*/ 	.string	"Build cuda_13.0.r13.0/compiler.36424714_0"
        /*0030*/ 	.string	"-arch sm_100 -m 64 "



//--------------------- .note.nv.cuinfo           --------------------------
	.section	.note.nv.cuinfo,"",@"SHT_NOTE"
	.sectionflags	@"SHF_NOTE_NV_CUINFO"
        /*0018*/ 	.short	0x0002
        /*001a*/ 	.short	0x0064
        /*001c*/ 	.short	0x0082
	.zero		2


//--------------------- .nv.info                  --------------------------
	.section	.nv.info,"",@"SHT_CUDA_INFO"
	.align	4


	//----- nvinfo : EIATTR_REGCOUNT
	.align		4
        /*0000*/ 	.byte	0x04, 0x2f
        /*0002*/ 	.short	(.L_1 - .L_0)
	.align		4
.L_0:
        /*0004*/ 	.word	index@(init)
        /*0008*/ 	.word	0x0000000c


	//----- nvinfo : EIATTR_FRAME_SIZE
	.align		4
.L_1:
        /*000c*/ 	.byte	0x04, 0x11
        /*000e*/ 	.short	(.L_3 - .L_2)
	.align		4
.L_2:
        /*0010*/ 	.word	index@(init)
        /*0014*/ 	.word	0x00000000


	//----- nvinfo : EIATTR_REGCOUNT
	.align		4
.L_3:
        /*0018*/ 	.byte	0x04, 0x2f
        /*001a*/ 	.short	(.L_5 - .L_4)
	.align		4
.L_4:
        /*001c*/ 	.word	index@(oneReduction)
        /*0020*/ 	.word	0x00000012


	//----- nvinfo : EIATTR_FRAME_SIZE
	.align		4
.L_5:
        /*0024*/ 	.byte	0x04, 0x11
        /*0026*/ 	.short	(.L_7 - .L_6)
	.align		4
.L_6:
        /*0028*/ 	.word	index@(oneReduction)
        /*002c*/ 	.word	0x00000000


	//----- nvinfo : EIATTR_REGCOUNT
	.align		4
.L_7:
        /*0030*/ 	.byte	0x04, 0x2f
        /*0032*/ 	.short	(.L_9 - .L_8)
	.align		4
.L_8:
        /*0034*/ 	.word	index@(oneBlock)
        /*0038*/ 	.word	0x00000016


	//----- nvinfo : EIATTR_FRAME_SIZE
	.align		4
.L_9:
        /*003c*/ 	.byte	0x04, 0x11
        /*003e*/ 	.short	(.L_11 - .L_10)
	.align		4
.L_10:
        /*0040*/ 	.word	index@(oneBlock)
        /*0044*/ 	.word	0x00000000


	//----- nvinfo : EIATTR_REGCOUNT
	.align		4
.L_11:
        /*0048*/ 	.byte	0x04, 0x2f
        /*004a*/ 	.short	(.L_13 - .L_12)
	.align		4
.L_12:
        /*004c*/ 	.word	index@(oneMove)
        /*0050*/ 	.word	0x00000010


	//----- nvinfo : EIATTR_FRAME_SIZE
	.align		4
.L_13:
        /*0054*/ 	.byte	0x04, 0x11
        /*0056*/ 	.short	(.L_15 - .L_14)
	.align		4
.L_14:
        /*0058*/ 	.word	index@(oneMove)
        /*005c*/ 	.word	0x00000000


	//----- nvinfo : EIATTR_MIN_STACK_SIZE
	.align		4
.L_15:
        /*0060*/ 	.byte	0x04, 0x12
        /*0062*/ 	.short	(.L_17 - .L_16)
	.align		4
.L_16:
        /*0064*/ 	.word	index@(oneMove)
        /*0068*/ 	.word	0x00000000


	//----- nvinfo : EIATTR_MIN_STACK_SIZE
	.align		4
.L_17:
        /*006c*/ 	.byte	0x04, 0x12
        /*006e*/ 	.short	(.L_19 - .L_18)
	.align		4
.L_18:
        /*0070*/ 	.word	index@(oneBlock)
        /*0074*/ 	.word	0x00000000


	//----- nvinfo : EIATTR_MIN_STACK_SIZE
	.align		4
.L_19:
        /*0078*/ 	.byte	0x04, 0x12
        /*007a*/ 	.short	(.L_21 - .L_20)
	.align		4
.L_20:
        /*007c*/ 	.word	index@(oneReduction)
        /*0080*/ 	.word	0x00000000


	//----- nvinfo : EIATTR_MIN_STACK_SIZE
	.align		4
.L_21:
        /*0084*/ 	.byte	0x04, 0x12
        /*0086*/ 	.short	(.L_23 - .L_22)
	.align		4
.L_22:
        /*0088*/ 	.word	index@(init)
        /*008c*/ 	.word	0x00000000
.L_23:


//--------------------- .nv.compat                --------------------------
	.section	.nv.compat,"",@"SHT_CUDA_COMPAT_INFO"
	.align	4
        /*0000*/ 	.byte	0x02, 0x09, 0x00, 0x00, 0x02, 0x02, 0x01, 0x00, 0x02, 0x05, 0x05, 0x00, 0x03, 0x07, 0x01, 0x01
        /*0010*/ 	.byte	0x02, 0x03, 0x00, 0x00, 0x02, 0x06, 0x01, 0x00, 0x04, 0x0b, 0x08, 0x00, 0x09, 0x00, 0x00, 0x00
        /*0020*/ 	.byte	0x00, 0x00, 0x00, 0x00


//--------------------- .nv.info.oneMove          --------------------------
	.section	.nv.info.oneMove,"",@"SHT_CUDA_INFO"
	.sectionflags	@""
	.align	4


	//----- nvinfo : EIATTR_CUDA_API_VERSION
	.align		4
        /*0000*/ 	.byte	0x04, 0x37
        /*0002*/ 	.short	(.L_25 - .L_24)
.L_24:
        /*0004*/ 	.word	0x00000082


	//----- nvinfo : EIATTR_KPARAM_INFO
	.align		4
.L_25:
        /*0008*/ 	.byte	0x04, 0x17
        /*000a*/ 	.short	(.L_27 - .L_26)
.L_26:
        /*000c*/ 	.word	0x00000000
        /*0010*/ 	.short	0x0004
        /*0012*/ 	.short	0x0014
        /*0014*/ 	.byte	0x00, 0xf0, 0x11, 0x00


	//----- nvinfo : EIATTR_KPARAM_INFO
	.align		4
.L_27:
        /*0018*/ 	.byte	0x04, 0x17
        /*001a*/ 	.short	(.L_29 - .L_28)
.L_28:
        /*001c*/ 	.word	0x00000000
        /*0020*/ 	.short	0x0003
        /*0022*/ 	.short	0x0010
        /*0024*/ 	.byte	0x00, 0xf0, 0x11, 0x00


	//----- nvinfo : EIATTR_KPARAM_INFO
	.align		4
.L_29:
        /*0028*/ 	.byte	0x04, 0x17
        /*002a*/ 	.short	(.L_31 - .L_30)
.L_30:
        /*002c*/ 	.word	0x00000000
        /*0030*/ 	.short	0x0002
        /*0032*/ 	.short	0x000c
        /*0034*/ 	.byte	0x00, 0xf0, 0x11, 0x00


	//----- nvinfo : EIATTR_KPARAM_INFO
	.align		4
.L_31:
        /*0038*/ 	.byte	0x04, 0x17
        /*003a*/ 	.short	(.L_33 - .L_32)
.L_32:
        /*003c*/ 	.word	0x00000000
        /*0040*/ 	.short	0x0001
        /*0042*/ 	.short	0x0008
        /*0044*/ 	.byte	0x00, 0xf0, 0x11, 0x00


	//----- nvinfo : EIATTR_KPARAM_INFO
	.align		4
.L_33:
        /*0048*/ 	.byte	0x04, 0x17
        /*004a*/ 	.short	(.L_35 - .L_34)
.L_34:
        /*004c*/ 	.word	0x00000000
        /*0050*/ 	.short	0x0000
        /*0052*/ 	.short	0x0000
        /*0054*/ 	.byte	0x00, 0xf5, 0x21, 0x00


	//----- nvinfo : EIATTR_SPARSE_MMA_MASK
	.align		4
.L_35:
        /*0058*/ 	.byte	0x03, 0x50
        /*005a*/ 	.short	0x0000


	//----- nvinfo : EIATTR_MAXREG_COUNT
	.align		4
        /*005c*/ 	.byte	0x03, 0x1b
        /*005e*/ 	.short	0x00ff


	//----- nvinfo : EIATTR_NUM_BARRIERS
	.align		4
        /*0060*/ 	.byte	0x02, 0x4c
        /*0062*/ 	.byte	0x01
	.zero		1


	//----- nvinfo : EIATTR_MERCURY_ISA_VERSION
	.align		4
        /*0064*/ 	.byte	0x03, 0x5f
        /*0066*/ 	.short	0x0101


	//----- nvinfo : EIATTR_VRC_CTA_INIT_COUNT
	.align		4
        /*0068*/ 	.byte	0x02, 0x4a
	.zero		1
	.zero		1


	//----- nvinfo : EIATTR_EXIT_INSTR_OFFSETS
	.align		4
        /*006c*/ 	.byte	0x04, 0x1c
        /*006e*/ 	.short	(.L_37 - .L_36)


	//   ....[0]....
.L_36:
        /*0070*/ 	.word	0x00000400


	//   ....[1]....
        /*0074*/ 	.word	0x000006a0


	//   ....[2]....
        /*0078*/ 	.word	0x000006d0


	//   ....[3]....
        /*007c*/ 	.word	0x00000970


	//----- nvinfo : EIATTR_CRS_STACK_SIZE
	.align		4
.L_37:
        /*0080*/ 	.byte	0x04, 0x1e
        /*0082*/ 	.short	(.L_39 - .L_38)
.L_38:
        /*0084*/ 	.word	0x00000000


	//----- nvinfo : EIATTR_CBANK_PARAM_SIZE
	.align		4
.L_39:
        /*0088*/ 	.byte	0x03, 0x19
        /*008a*/ 	.short	0x0018


	//----- nvinfo : EIATTR_PARAM_CBANK
	.align		4
        /*008c*/ 	.byte	0x04, 0x0a
        /*008e*/ 	.short	(.L_41 - .L_40)
	.align		4
.L_40:
        /*0090*/ 	.word	index@(.nv.constant0.oneMove)
        /*0094*/ 	.short	0x0380
        /*0096*/ 	.short	0x0018


	//----- nvinfo : EIATTR_SW_WAR
	.align		4
.L_41:
        /*0098*/ 	.byte	0x04, 0x36
        /*009a*/ 	.short	(.L_43 - .L_42)
.L_42:
        /*009c*/ 	.word	0x00000008
.L_43:


//--------------------- .nv.info.oneBlock         --------------------------
	.section	.nv.info.oneBlock,"",@"SHT_CUDA_INFO"
	.sectionflags	@""
	.align	4


	//----- nvinfo : EIATTR_CUDA_API_VERSION
	.align		4
        /*0000*/ 	.byte	0x04, 0x37
        /*0002*/ 	.short	(.L_45 - .L_44)
.L_44:
        /*0004*/ 	.word	0x00000082


	//----- nvinfo : EIATTR_KPARAM_INFO
	.align		4
.L_45:
        /*0008*/ 	.byte	0x04, 0x17
        /*000a*/ 	.short	(.L_47 - .L_46)
.L_46:
        /*000c*/ 	.word	0x00000000
        /*0010*/ 	.short	0x0001
        /*0012*/ 	.short	0x0008
        /*0014*/ 	.byte	0x00, 0xf0, 0x11, 0x00


	//----- nvinfo : EIATTR_KPARAM_INFO
	.align		4
.L_47:
        /*0018*/ 	.byte	0x04, 0x17
        /*001a*/ 	.short	(.L_49 - .L_48)
.L_48:
        /*001c*/ 	.word	0x00000000
        /*0020*/ 	.short	0x0000
        /*0022*/ 	.short	0x0000
        /*0024*/ 	.byte	0x00, 0xf5, 0x21, 0x00


	//----- nvinfo : EIATTR_SPARSE_MMA_MASK
	.align		4
.L_49:
        /*0028*/ 	.byte	0x03, 0x50
        /*002a*/ 	.short	0x0000


	//----- nvinfo : EIATTR_MAXREG_COUNT
	.align		4
        /*002c*/ 	.byte	0x03, 0x1b
        /*002e*/ 	.short	0x00ff


	//----- nvinfo : EIATTR_NUM_BARRIERS
	.align		4
        /*0030*/ 	.byte	0x02, 0x4c
        /*0032*/ 	.byte	0x01
	.zero		1


	//----- nvinfo : EIATTR_MERCURY_ISA_VERSION
	.align		4
        /*0034*/ 	.byte	0x03, 0x5f
        /*0036*/ 	.short	0x0101


	//----- nvinfo : EIATTR_VRC_CTA_INIT_COUNT
	.align		4
        /*0038*/ 	.byte	0x02, 0x4a
	.zero		1
	.zero		1


	//----- nvinfo : EIATTR_EXIT_INSTR_OFFSETS
	.align		4
        /*003c*/ 	.byte	0x04, 0x1c
        /*003e*/ 	.short	(.L_51 - .L_50)


	//   ....[0]....
.L_50:
        /*0040*/ 	.word	0x00000720


	//   ....[1]....
        /*0044*/ 	.word	0x00001fb0


	//----- nvinfo : EIATTR_CRS_STACK_SIZE
	.align		4
.L_51:
        /*0048*/ 	.byte	0x04, 0x1e
        /*004a*/ 	.short	(.L_53 - .L_52)
.L_52:
        /*004c*/ 	.word	0x00000000


	//----- nvinfo : EIATTR_CBANK_PARAM_SIZE
	.align		4
.L_53:
        /*0050*/ 	.byte	0x03, 0x19
        /*0052*/ 	.short	0x000c


	//----- nvinfo : EIATTR_PARAM_CBANK
	.align		4
        /*0054*/ 	.byte	0x04, 0x0a
        /*0056*/ 	.short	(.L_55 - .L_54)
	.align		4
.L_54:
        /*0058*/ 	.word	index@(.nv.constant0.oneBlock)
        /*005c*/ 	.short	0x0380
        /*005e*/ 	.short	0x000c


	//----- nvinfo : EIATTR_SW_WAR
	.align		4
.L_55:
        /*0060*/ 	.byte	0x04, 0x36
        /*0062*/ 	.short	(.L_57 - .L_56)
.L_56:
        /*0064*/ 	.word	0x00000008
.L_57:


//--------------------- .nv.info.oneReduction     --------------------------
	.section	.nv.info.oneReduction,"",@"SHT_CUDA_INFO"
	.sectionflags	@""
	.align	4


	//----- nvinfo : EIATTR_CUDA_API_VERSION
	.align		4
        /*0000*/ 	.byte	0x04, 0x37
        /*0002*/ 	.short	(.L_59 - .L_58)
.L_58:
        /*0004*/ 	.word	0x00000082


	//----- nvinfo : EIATTR_KPARAM_INFO
	.align		4
.L_59:
        /*0008*/ 	.byte	0x04, 0x17
        /*000a*/ 	.short	(.L_61 - .L_60)
.L_60:
        /*000c*/ 	.word	0x00000000
        /*0010*/ 	.short	0x0002
        /*0012*/ 	.short	0x000c
        /*0014*/ 	.byte	0x00, 0xf0, 0x11, 0x00


	//----- nvinfo : EIATTR_KPARAM_INFO
	.align		4
.L_61:
        /*0018*/ 	.byte	0x04, 0x17
        /*001a*/ 	.short	(.L_63 - .L_62)
.L_62:
        /*001c*/ 	.word	0x00000000
        /*0020*/ 	.short	0x0001
        /*0022*/ 	.short	0x0008
        /*0024*/ 	.byte	0x00, 0xf0, 0x11, 0x00


	//----- nvinfo : EIATTR_KPARAM_INFO
	.align		4
.L_63:
        /*0028*/ 	.byte	0x04, 0x17
        /*002a*/ 	.short	(.L_65 - .L_64)
.L_64:
        /*002c*/ 	.word	0x00000000
        /*0030*/ 	.short	0x0000
        /*0032*/ 	.short	0x0000
        /*0034*/ 	.byte	0x00, 0xf5, 0x21, 0x00


	//----- nvinfo : EIATTR_SPARSE_MMA_MASK
	.align		4
.L_65:
        /*0038*/ 	.byte	0x03, 0x50
        /*003a*/ 	.short	0x0000


	//----- nvinfo : EIATTR_MAXREG_COUNT
	.align		4
        /*003c*/ 	.byte	0x03, 0x1b
        /*003e*/ 	.short	0x00ff


	//----- nvinfo : EIATTR_NUM_BARRIERS
	.align		4
        /*0040*/ 	.byte	0x02, 0x4c
        /*0042*/ 	.byte	0x01
	.zero		1


	//----- nvinfo : EIATTR_MERCURY_ISA_VERSION
	.align		4
        /*0044*/ 	.byte	0x03, 0x5f
        /*0046*/ 	.short	0x0101


	//----- nvinfo : EIATTR_VRC_CTA_INIT_COUNT
	.align		4
        /*0048*/ 	.byte	0x02, 0x4a
	.zero		1
	.zero		1


	//----- nvinfo : EIATTR_EXIT_INSTR_OFFSETS
	.align		4
        /*004c*/ 	.byte	0x04, 0x1c
        /*004e*/ 	.short	(.L_67 - .L_66)


	//   ....[0]....
.L_66:
        /*0050*/ 	.word	0x00000660


	//   ....[1]....
        /*0054*/ 	.word	0x00000ec0


	//   ....[2]....
        /*0058*/ 	.word	0x00001310


	//   ....[3]....
        /*005c*/ 	.word	0x00001b70


	//----- nvinfo : EIATTR_CRS_STACK_SIZE
	.align		4
.L_67:
        /*0060*/ 	.byte	0x04, 0x1e
        /*0062*/ 	.short	(.L_69 - .L_68)
.L_68:
        /*0064*/ 	.word	0x00000000


	//----- nvinfo : EIATTR_CBANK_PARAM_SIZE
	.align		4
.L_69:
        /*0068*/ 	.byte	0x03, 0x19
        /*006a*/ 	.short	0x0010


	//----- nvinfo : EIATTR_PARAM_CBANK
	.align		4
        /*006c*/ 	.byte	0x04, 0x0a
        /*006e*/ 	.short	(.L_71 - .L_70)
	.align		4
.L_70:
        /*0070*/ 	.word	index@(.nv.constant0.oneReduction)
        /*0074*/ 	.short	0x0380
        /*0076*/ 	.short	0x0010


	//----- nvinfo : EIATTR_SW_WAR
	.align		4
.L_71:
        /*0078*/ 	.byte	0x04, 0x36
        /*007a*/ 	.short	(.L_73 - .L_72)
.L_72:
        /*007c*/ 	.word	0x00000008
.L_73:


//--------------------- .nv.info.init             --------------------------
	.section	.nv.info.init,"",@"SHT_CUDA_INFO"
	.sectionflags	@""
	.align	4


	//----- nvinfo : EIATTR_CUDA_API_VERSION
	.align		4
        /*0000*/ 	.byte	0x04, 0x37
        /*0002*/ 	.short	(.L_75 - .L_74)
.L_74:
        /*0004*/ 	.word	0x00000082


	//----- nvinfo : EIATTR_KPARAM_INFO
	.align		4
.L_75:
        /*0008*/ 	.byte	0x04, 0x17
        /*000a*/ 	.short	(.L_77 - .L_76)
.L_76:
        /*000c*/ 	.word	0x00000000
        /*0010*/ 	.short	0x0001
        /*0012*/ 	.short	0x0008
        /*0014*/ 	.byte	0x00, 0xf0, 0x11, 0x00


	//----- nvinfo : EIATTR_KPARAM_INFO
	.align		4
.L_77:
        /*0018*/ 	.byte	0x04, 0x17
        /*001a*/ 	.short	(.L_79 - .L_78)
.L_78:
        /*001c*/ 	.word	0x00000000
        /*0020*/ 	.short	0x0000
        /*0022*/ 	.short	0x0000
        /*0024*/ 	.byte	0x00, 0xf5, 0x21, 0x00


	//----- nvinfo : EIATTR_SPARSE_MMA_MASK
	.align		4
.L_79:
        /*0028*/ 	.byte	0x03, 0x50
        /*002a*/ 	.short	0x0000


	//----- nvinfo : EIATTR_MAXREG_COUNT
	.align		4
        /*002c*/ 	.byte	0x03, 0x1b
        /*002e*/ 	.short	0x00ff


	//----- nvinfo : EIATTR_MERCURY_ISA_VERSION
	.align		4
        /*0030*/ 	.byte	0x03, 0x5f
        /*0032*/ 	.short	0x0101


	//----- nvinfo : EIATTR_VRC_CTA_INIT_COUNT
	.align		4
        /*0034*/ 	.byte	0x02, 0x4a
	.zero		1
	.zero		1


	//----- nvinfo : EIATTR_EXIT_INSTR_OFFSETS
	.align		4
        /*0038*/ 	.byte	0x04, 0x1c
        /*003a*/ 	.short	(.L_81 - .L_80)


	//   ....[0]....
.L_80:
        /*003c*/ 	.word	0x00000080


	//   ....[1]....
        /*0040*/ 	.word	0x000002f0


	//   ....[2]....
        /*0044*/ 	.word	0x00000420


	//   ....[3]....
        /*0048*/ 	.word	0x000004d0


	//   ....[4]....
        /*004c*/ 	.word	0x00000580


	//----- nvinfo : EIATTR_CRS_STACK_SIZE
	.align		4
.L_81:
        /*0050*/ 	.byte	0x04, 0x1e
        /*0052*/ 	.short	(.L_83 - .L_82)
.L_82:
        /*0054*/ 	.word	0x00000000


	//----- nvinfo : EIATTR_CBANK_PARAM_SIZE
	.align		4
.L_83:
        /*0058*/ 	.byte	0x03, 0x19
        /*005a*/ 	.short	0x000c


	//----- nvinfo : EIATTR_PARAM_CBANK
	.align		4
        /*005c*/ 	.byte	0x04, 0x0a
        /*005e*/ 	.short	(.L_85 - .L_84)
	.align		4
.L_84:
        /*0060*/ 	.word	index@(.nv.constant0.init)
        /*0064*/ 	.short	0x0380
        /*0066*/ 	.short	0x000c


	//----- nvinfo : EIATTR_SW_WAR
	.align		4
.L_85:
        /*0068*/ 	.byte	0x04, 0x36
        /*006a*/ 	.short	(.L_87 - .L_86)
.L_86:
        /*006c*/ 	.word	0x00000008
.L_87:


//--------------------- .nv.callgraph             --------------------------
	.section	.nv.callgraph,"",@"SHT_CUDA_CALLGRAPH"
	.align	4
	.sectionentsize	8
	.align		4
        /*0000*/ 	.word	0x00000000
	.align		4
        /*0004*/ 	.word	0xffffffff
	.align		4
        /*0008*/ 	.word	0x00000000
	.align		4
        /*000c*/ 	.word	0xfffffffe
	.align		4
        /*0010*/ 	.word	0x00000000
	.align		4
        /*0014*/ 	.word	0xfffffffd
	.align		4
        /*0018*/ 	.word	0x00000000
	.align		4
        /*001c*/ 	.word	0xfffffffc


//--------------------- .text.oneMove             --------------------------
	.section	.text.oneMove,"ax",@progbits
	.align	128
        .global         oneMove
        .type           oneMove,@function
        .size           oneMove,(.L_x_151 - oneMove)
        .other          oneMove,@"STO_CUDA_ENTRY STV_DEFAULT"
oneMove:
.text.oneMove:
[----:B------:R-:W-:Y:S08]  /*0000*/  LDC R1, c[0x0][0x37c] ;  /* 0x0000df00ff017b82 */ /* 0x000ff00000000800 */
[----:B------:R-:W0:Y:S01]  /*0010*/  LDC R4, c[0x0][0x394] ;  /* 0x0000e500ff047b82 */ /* 0x000e220000000800 */
[----:B------:R-:W1:Y:S01]  /*0020*/  S2R R0, SR_TID.X ;  /* 0x0000000000007919 */ /* 0x000e620000002100 */
[----:B------:R-:W-:Y:S01]  /*0030*/  BSSY.RECONVERGENT B0, `(.L_x_0) ;  /* 0x0000026000007945 */ /* 0x000fe20003800200 */
[----:B0-----:R-:W0:Y:S01]  /*0040*/  I2F.U32.RP R5, R4 ;  /* 0x0000000400057306 */ /* 0x001e220000209000 */
[----:B-1----:R-:W-:-:S07]  /*0050*/  ISETP.NE.AND P0, PT, R0, RZ, PT ;  /* 0x000000ff0000720c */ /* 0x002fce0003f05270 */
[----:B0-----:R-:W0:Y:S02]  /*0060*/  MUFU.RCP R5, R5 ;  /* 0x0000000500057308 */ /* 0x001e240000001000 */
[----:B0-----:R-:W-:-:S06]  /*0070*/  VIADD R2, R5, 0xffffffe ;  /* 0x0ffffffe05027836 */ /* 0x001fcc0000000000 */
[----:B------:R0:W1:Y:S01]  /*0080*/  F2I.FTZ.U32.TRUNC.NTZ R3, R2 ;  /* 0x0000000200037305 */ /* 0x000062000021f000 */
[----:B------:R-:W-:Y:S05]  /*0090*/  @P0 BRA `(.L_x_1) ;  /* 0x00000000007c0947 */ /* 0x000fea0003800000 */
[----:B------:R-:W2:Y:S01]  /*00a0*/  LDC R8, c[0x0][0x390] ;  /* 0x0000e400ff087b82 */ /* 0x000ea20000000800 */
[----:B------:R-:W3:Y:S07]  /*00b0*/  LDCU.64 UR6, c[0x0][0x388] ;  /* 0x00007100ff0677ac */ /* 0x000eee0008000a00 */
[----:B------:R-:W4:Y:S08]  /*00c0*/  S2UR UR4, SR_CTAID.X ;  /* 0x00000000000479c3 */ /* 0x000f300000002500 */
[----:B------:R-:W5:Y:S01]  /*00d0*/  S2UR UR5, SR_CgaCtaId ;  /* 0x00000000000579c3 */ /* 0x000f620000008800 */
[----:B--2---:R-:W2:Y:S01]  /*00e0*/  I2F.U32.RP R5, R8 ;  /* 0x0000000800057306 */ /* 0x004ea20000209000 */
[----:B------:R-:W-:-:S07]  /*00f0*/  ISETP.NE.U32.AND P2, PT, R8, RZ, PT ;  /* 0x000000ff0800720c */ /* 0x000fce0003f45070 */
[----:B--2---:R-:W2:Y:S02]  /*0100*/  MUFU.RCP R5, R5 ;  /* 0x0000000500057308 */ /* 0x004ea40000001000 */
[----:B--2---:R-:W-:-:S06]  /*0110*/  VIADD R6, R5, 0xffffffe ;  /* 0x0ffffffe05067836 */ /* 0x004fcc0000000000 */
[----:B------:R2:W0:Y:S02]  /*0120*/  F2I.FTZ.U32.TRUNC.NTZ R7, R6 ;  /* 0x0000000600077305 */ /* 0x000424000021f000 */
[----:B--2---:R-:W-:Y:S02]  /*0130*/  HFMA2 R6, -RZ, RZ, 0, 0 ;  /* 0x00000000ff067431 */ /* 0x004fe400000001ff */
[----:B0-----:R-:W-:-:S04]  /*0140*/  IMAD.MOV R9, RZ, RZ, -R7 ;  /* 0x000000ffff097224 */ /* 0x001fc800078e0a07 */
[----:B------:R-:W-:-:S04]  /*0150*/  IMAD R9, R9, R8, RZ ;  /* 0x0000000809097224 */ /* 0x000fc800078e02ff */
[----:B------:R-:W-:-:S06]  /*0160*/  IMAD.HI.U32 R7, R7, R9, R6 ;  /* 0x0000000907077227 */ /* 0x000fcc00078e0006 */
[----:B----4-:R-:W-:-:S04]  /*0170*/  IMAD.HI.U32 R7, R7, UR4, RZ ;  /* 0x0000000407077c27 */ /* 0x010fc8000f8e00ff */
[----:B------:R-:W-:-:S04]  /*0180*/  IMAD.MOV R9, RZ, RZ, -R7 ;  /* 0x000000ffff097224 */ /* 0x000fc800078e0a07 */
[----:B------:R-:W-:-:S05]  /*0190*/  IMAD R5, R8, R9, UR4 ;  /* 0x0000000408057e24 */ /* 0x000fca000f8e0209 */
[----:B------:R-:W-:-:S13]  /*01a0*/  ISETP.GE.U32.AND P0, PT, R5, R8, PT ;  /* 0x000000080500720c */ /* 0x000fda0003f06070 */
[----:B------:R-:W-:Y:S01]  /*01b0*/  @P0 IMAD.IADD R5, R5, 0x1, -R8 ;  /* 0x0000000105050824 */ /* 0x000fe200078e0a08 */
[----:B------:R-:W-:-:S04]  /*01c0*/  @P0 IADD3 R7, PT, PT, R7, 0x1, RZ ;  /* 0x0000000107070810 */ /* 0x000fc80007ffe0ff */
[----:B------:R-:W-:-:S13]  /*01d0*/  ISETP.GE.U32.AND P1, PT, R5, R8, PT ;  /* 0x000000080500720c */ /* 0x000fda0003f26070 */
[----:B------:R-:W-:Y:S01]  /*01e0*/  @P1 VIADD R7, R7, 0x1 ;  /* 0x0000000107071836 */ /* 0x000fe20000000000 */
[----:B------:R-:W-:-:S05]  /*01f0*/  @!P2 LOP3.LUT R7, RZ, R8, RZ, 0x33, !PT ;  /* 0x00000008ff07a212 */ /* 0x000fca00078e33ff */
[----:B------:R-:W-:Y:S02]  /*0200*/  IMAD.MOV R5, RZ, RZ, -R7 ;  /* 0x000000ffff057224 */ /* 0x000fe400078e0a07 */
[----:B---3--:R-:W-:Y:S02]  /*0210*/  IMAD R7, R7, UR6, RZ ;  /* 0x0000000607077c24 */ /* 0x008fe4000f8e02ff */
[----:B------:R-:W-:Y:S01]  /*0220*/  IMAD R5, R8, R5, UR4 ;  /* 0x0000000408057e24 */ /* 0x000fe2000f8e0205 */
[----:B------:R-:W-:Y:S02]  /*0230*/  UMOV UR4, 0x400 ;  /* 0x0000040000047882 */ /* 0x000fe40000000000 */
[----:B-----5:R-:W-:Y:S01]  /*0240*/  ULEA UR4, UR5, UR4, 0x18 ;  /* 0x0000000405047291 */ /* 0x020fe2000f8ec0ff */
[----:B------:R-:W-:-:S05]  /*0250*/  IMAD R6, R5, UR7, RZ ;  /* 0x0000000705067c24 */ /* 0x000fca000f8e02ff */
[----:B------:R-:W-:-:S05]  /*0260*/  LEA R5, R6, R7, 0x8 ;  /* 0x0000000706057211 */ /* 0x000fca00078e40ff */
[----:B------:R-:W-:-:S05]  /*0270*/  IMAD.SHL.U32 R5, R5, 0x2, RZ ;  /* 0x0000000205057824 */ /* 0x000fca00078e00ff */
[----:B------:R2:W-:Y:S02]  /*0280*/  STS [UR4+0x1000], R5 ;  /* 0x00100005ff007988 */ /* 0x0005e40008000804 */
.L_x_1:
[----:B------:R-:W-:Y:S05]  /*0290*/  BSYNC.RECONVERGENT B0 ;  /* 0x0000000000007941 */ /* 0x000fea0003800200 */
.L_x_0:
[----:B------:R-:W3:Y:S01]  /*02a0*/  S2UR UR4, SR_CTAID.X ;  /* 0x00000000000479c3 */ /* 0x000ee20000002500 */
[----:B-12---:R-:W-:Y:S01]  /*02b0*/  IMAD.MOV R5, RZ, RZ, -R3 ;  /* 0x000000ffff057224 */ /* 0x006fe200078e0a03 */
[----:B0-----:R-:W-:-:S06]  /*02c0*/  MOV R2, RZ ;  /* 0x000000ff00027202 */ /* 0x001fcc0000000f00 */
[----:B------:R-:W-:Y:S01]  /*02d0*/  BAR.SYNC.DEFER_BLOCKING 0x0 ;  /* 0x0000000000007b1d */ /* 0x000fe20000010000 */
[----:B------:R-:W-:Y:S01]  /*02e0*/  ISETP.NE.U32.AND P2, PT, R4, RZ, PT ;  /* 0x000000ff0400720c */ /* 0x000fe20003f45070 */
[----:B------:R-:W-:-:S04]  /*02f0*/  IMAD R5, R5, R4, RZ ;  /* 0x0000000405057224 */ /* 0x000fc800078e02ff */
[----:B------:R-:W-:Y:S01]  /*0300*/  IMAD.HI.U32 R2, R3, R5, R2 ;  /* 0x0000000503027227 */ /* 0x000fe200078e0002 */
[----:B------:R-:W0:Y:S05]  /*0310*/  LDCU.64 UR6, c[0x0][0x358] ;  /* 0x00006b00ff0677ac */ /* 0x000e2a0008000a00 */
[----:B---3--:R-:W-:-:S04]  /*0320*/  IMAD.HI.U32 R2, R2, UR4, RZ ;  /* 0x0000000402027c27 */ /* 0x008fc8000f8e00ff */
[----:B------:R-:W-:-:S04]  /*0330*/  IMAD.MOV R3, RZ, RZ, -R2 ;  /* 0x000000ffff037224 */ /* 0x000fc800078e0a02 */
[----:B------:R-:W-:-:S05]  /*0340*/  IMAD R3, R4, R3, UR4 ;  /* 0x0000000404037e24 */ /* 0x000fca000f8e0203 */
[----:B------:R-:W-:-:S13]  /*0350*/  ISETP.GE.U32.AND P0, PT, R3, R4, PT ;  /* 0x000000040300720c */ /* 0x000fda0003f06070 */
[----:B------:R-:W-:Y:S01]  /*0360*/  @P0 IMAD.IADD R3, R3, 0x1, -R4 ;  /* 0x0000000103030824 */ /* 0x000fe200078e0a04 */
[----:B------:R-:W-:-:S04]  /*0370*/  @P0 IADD3 R2, PT, PT, R2, 0x1, RZ ;  /* 0x0000000102020810 */ /* 0x000fc80007ffe0ff */
[----:B------:R-:W-:-:S13]  /*0380*/  ISETP.GE.U32.AND P1, PT, R3, R4, PT ;  /* 0x000000040300720c */ /* 0x000fda0003f26070 */
[----:B------:R-:W-:Y:S01]  /*0390*/  @P1 VIADD R2, R2, 0x1 ;  /* 0x0000000102021836 */ /* 0x000fe20000000000 */
[----:B------:R-:W-:-:S04]  /*03a0*/  @!P2 LOP3.LUT R2, RZ, R4, RZ, 0x33, !PT ;  /* 0x00000004ff02a212 */ /* 0x000fc800078e33ff */
[----:B------:R-:W-:-:S04]  /*03b0*/  LOP3.LUT R2, R2, 0x1, RZ, 0xc0, !PT ;  /* 0x0000000102027812 */ /* 0x000fc800078ec0ff */
[----:B------:R-:W-:-:S13]  /*03c0*/  ISETP.NE.U32.AND P0, PT, R2, 0x1, PT ;  /* 0x000000010200780c */ /* 0x000fda0003f05070 */
[----:B0-----:R-:W-:Y:S05]  /*03d0*/  @!P0 BRA `(.L_x_2) ;  /* 0x0000000000b48947 */ /* 0x001fea0003800000 */
[----:B------:R-:W0:Y:S02]  /*03e0*/  LDC R2, c[0x0][0x38c] ;  /* 0x0000e300ff027b82 */ /* 0x000e240000000800 */
[----:B0-----:R-:W-:-:S13]  /*03f0*/  ISETP.GE.AND P0, PT, R2, 0x1, PT ;  /* 0x000000010200780c */ /* 0x001fda0003f06270 */
[----:B------:R-:W-:Y:S05]  /*0400*/  @!P0 EXIT ;  /* 0x000000000000894d */ /* 0x000fea0003800000 */
[----:B------:R-:W0:Y:S01]  /*0410*/  S2UR UR5, SR_CgaCtaId ;  /* 0x00000000000579c3 */ /* 0x000e220000008800 */
[----:B------:R-:W-:Y:S01]  /*0420*/  UMOV UR4, 0x400 ;  /* 0x0000040000047882 */ /* 0x000fe20000000000 */
[C---:B------:R-:W-:Y:S02]  /*0430*/  VIMNMX.U32 R4, PT, PT, R0.reuse, 0x200, !PT ;  /* 0x0000020000047848 */ /* 0x040fe40007fe0000 */
[C---:B------:R-:W-:Y:S02]  /*0440*/  ISETP.GE.U32.AND P1, PT, R0.reuse, 0x200, PT ;  /* 0x000002000000780c */ /* 0x040fe40003f26070 */
[----:B------:R-:W-:Y:S01]  /*0450*/  ISETP.GT.U32.AND P0, PT, R0, 0x1ff, PT ;  /* 0x000001ff0000780c */ /* 0x000fe20003f04070 */
[----:B------:R-:W-:Y:S01]  /*0460*/  VIADD R6, R4, 0xfffffe00 ;  /* 0xfffffe0004067836 */ /* 0x000fe20000000000 */
[----:B------:R-:W1:Y:S08]  /*0470*/  LDC R13, c[0x0][0x38c] ;  /* 0x0000e300ff0d7b82 */ /* 0x000e700000000800 */
[----:B------:R-:W2:Y:S01]  /*0480*/  LDC.64 R2, c[0x0][0x380] ;  /* 0x0000e000ff027b82 */ /* 0x000ea20000000a00 */
[----:B0-----:R-:W-:Y:S01]  /*0490*/  ULEA UR4, UR5, UR4, 0x18 ;  /* 0x0000000405047291 */ /* 0x001fe2000f8ec0ff */
[----:B------:R-:W0:Y:S05]  /*04a0*/  LDCU UR5, c[0x0][0x388] ;  /* 0x00007100ff0577ac */ /* 0x000e2a0008000800 */
[----:B------:R-:W-:-:S03]  /*04b0*/  LEA R8, R0, UR4, 0x2 ;  /* 0x0000000400087c11 */ /* 0x000fc6000f8e10ff */
[----:B------:R-:W3:Y:S01]  /*04c0*/  LDS R9, [UR4+0x1000] ;  /* 0x00100004ff097984 */ /* 0x000ee20008000800 */
[----:B0-----:R-:W-:-:S04]  /*04d0*/  SEL R5, R0, UR5, !P1 ;  /* 0x0000000500057c07 */ /* 0x001fc8000c800000 */
[----:B------:R-:W-:-:S07]  /*04e0*/  IADD3 R7, PT, PT, R6, R5, RZ ;  /* 0x0000000506077210 */ /* 0x000fce0007ffe0ff */
.L_x_5:
[----:B---3--:R-:W-:-:S04]  /*04f0*/  IMAD.IADD R5, R7, 0x1, R9 ;  /* 0x0000000107057824 */ /* 0x008fc800078e0209 */
[----:B--2---:R-:W-:-:S06]  /*0500*/  IMAD.WIDE.U32 R4, R5, 0x4, R2 ;  /* 0x0000000405047825 */ /* 0x004fcc00078e0002 */
[----:B------:R-:W2:Y:S01]  /*0510*/  LDG.E R5, desc[UR6][R4.64] ;  /* 0x0000000604057981 */ /* 0x000ea2000c1e1900 */
[----:B------:R-:W0:Y:S01]  /*0520*/  LDCU UR5, c[0x0][0x388] ;  /* 0x00007100ff0577ac */ /* 0x000e220008000800 */
[----:B------:R-:W-:Y:S01]  /*0530*/  BSSY.RECONVERGENT B0, `(.L_x_3) ;  /* 0x000000b000007945 */ /* 0x000fe20003800200 */
[----:B0-----:R-:W-:Y:S01]  /*0540*/  IMAD.U32 R10, RZ, RZ, UR5 ;  /* 0x00000005ff0a7e24 */ /* 0x001fe2000f8e00ff */
[----:B--2---:R0:W-:Y:S01]  /*0550*/  STS [R8], R5 ;  /* 0x0000000508007388 */ /* 0x0041e20000000800 */
[----:B------:R-:W-:Y:S06]  /*0560*/  BAR.SYNC.DEFER_BLOCKING 0x0 ;  /* 0x0000000000007b1d */ /* 0x000fec0000010000 */
[----:B------:R-:W-:Y:S05]  /*0570*/  @P0 BRA `(.L_x_4) ;  /* 0x0000000000180947 */ /* 0x000fea0003800000 */
[----:B0-----:R-:W-:Y:S01]  /*0580*/  LDS R5, [R8] ;  /* 0x0000000008057984 */ /* 0x001fe20000000800 */
[----:B------:R-:W-:-:S03]  /*0590*/  MOV R10, R0 ;  /* 0x00000000000a7202 */ /* 0x000fc60000000f00 */
[----:B------:R-:W0:Y:S02]  /*05a0*/  LDS R4, [R8+0x800] ;  /* 0x0008000008047984 */ /* 0x000e240000000800 */
[----:B0-----:R-:W-:-:S13]  /*05b0*/  ISETP.GT.AND P1, PT, R5, R4, PT ;  /* 0x000000040500720c */ /* 0x001fda0003f24270 */
[----:B------:R2:W-:Y:S04]  /*05c0*/  @P1 STS [R8+0x800], R5 ;  /* 0x0008000508001388 */ /* 0x0005e80000000800 */
[----:B------:R2:W-:Y:S02]  /*05d0*/  @P1 STS [R8], R4 ;  /* 0x0000000408001388 */ /* 0x0005e40000000800 */
.L_x_4:
[----:B------:R-:W-:Y:S05]  /*05e0*/  BSYNC.RECONVERGENT B0 ;  /* 0x0000000000007941 */ /* 0x000fea0003800200 */
.L_x_3:
[----:B------:R-:W-:Y:S01]  /*05f0*/  BAR.SYNC.DEFER_BLOCKING 0x0 ;  /* 0x0000000000007b1d */ /* 0x000fe20000010000 */
[----:B0-2---:R-:W-:Y:S01]  /*0600*/  IADD3 R5, PT, PT, R10, R9, R6 ;  /* 0x000000090a057210 */ /* 0x005fe20007ffe006 */
[----:B------:R-:W-:-:S04]  /*0610*/  VIADD R9, R9, 0x200 ;  /* 0x0000020009097836 */ /* 0x000fc80000000000 */
[----:B------:R-:W-:Y:S01]  /*0620*/  IMAD.WIDE.U32 R4, R5, 0x4, R2 ;  /* 0x0000000405047825 */ /* 0x000fe200078e0002 */
[----:B------:R-:W0:Y:S04]  /*0630*/  LDS R11, [R8] ;  /* 0x00000000080b7984 */ /* 0x000e280000000800 */
[----:B0-----:R-:W-:Y:S01]  /*0640*/  STG.E desc[UR6][R4.64], R11 ;  /* 0x0000000b04007986 */ /* 0x001fe2000c101906 */
[----:B------:R-:W-:Y:S06]  /*0650*/  BAR.SYNC.DEFER_BLOCKING 0x0 ;  /* 0x0000000000007b1d */ /* 0x000fec0000010000 */
[----:B------:R-:W1:Y:S02]  /*0660*/  LDS R10, [UR4+0x1000] ;  /* 0x00100004ff0a7984 */ /* 0x000e640008000800 */
[----:B-1----:R-:W-:-:S05]  /*0670*/  IMAD R10, R13, 0x200, R10 ;  /* 0x000002000d0a7824 */ /* 0x002fca00078e020a */
[----:B------:R-:W-:-:S13]  /*0680*/  ISETP.GE.AND P1, PT, R9, R10, PT ;  /* 0x0000000a0900720c */ /* 0x000fda0003f26270 */
[----:B------:R-:W-:Y:S05]  /*0690*/  @!P1 BRA `(.L_x_5) ;  /* 0xfffffffc00949947 */ /* 0x000fea000383ffff */
[----:B------:R-:W-:Y:S05]  /*06a0*/  EXIT ;  /* 0x000000000000794d */ /* 0x000fea0003800000 */
.L_x_2:
[----:B------:R-:W0:Y:S02]  /*06b0*/  LDC R2, c[0x0][0x38c] ;  /* 0x0000e300ff027b82 */ /* 0x000e240000000800 */
[----:B0-----:R-:W-:-:S13]  /*06c0*/  ISETP.GE.AND P0, PT, R2, 0x1, PT ;  /* 0x000000010200780c */ /* 0x001fda0003f06270 */
[----:B------:R-:W-:Y:S05]  /*06d0*/  @!P0 EXIT ;  /* 0x000000000000894d */ /* 0x000fea0003800000 */
[----:B------:R-:W0:Y:S01]  /*06e0*/  S2UR UR5, SR_CgaCtaId ;  /* 0x00000000000579c3 */ /* 0x000e220000008800 */
[----:B------:R-:W-:Y:S01]  /*06f0*/  UMOV UR4, 0x400 ;  /* 0x0000040000047882 */ /* 0x000fe20000000000 */
[C---:B------:R-:W-:Y:S02]  /*0700*/  VIMNMX.U32 R4, PT, PT, R0.reuse, 0x200, !PT ;  /* 0x0000020000047848 */ /* 0x040fe40007fe0000 */
[----:B------:R-:W-:Y:S02]  /*0710*/  ISETP.GE.U32.AND P1, PT, R0, 0x200, PT ;  /* 0x000002000000780c */ /* 0x000fe40003f26070 */
[----:B------:R-:W-:Y:S02]  /*0720*/  IADD3 R8, PT, PT, R4, -0x200, RZ ;  /* 0xfffffe0004087810 */ /* 0x000fe40007ffe0ff */
[----:B------:R-:W1:Y:S01]  /*0730*/  LDC R10, c[0x0][0x38c] ;  /* 0x0000e300ff0a7b82 */ /* 0x000e620000000800 */
[----:B------:R-:W-:-:S07]  /*0740*/  ISETP.GT.U32.AND P0, PT, R0, 0x1ff, PT ;  /* 0x000001ff0000780c */ /* 0x000fce0003f04070 */
[----:B------:R-:W2:Y:S01]  /*0750*/  LDC.64 R2, c[0x0][0x380] ;  /* 0x0000e000ff027b82 */ /* 0x000ea20000000a00 */
[----:B0-----:R-:W-:Y:S01]  /*0760*/  ULEA UR4, UR5, UR4, 0x18 ;  /* 0x0000000405047291 */ /* 0x001fe2000f8ec0ff */
[----:B------:R-:W0:Y:S05]  /*0770*/  LDCU UR5, c[0x0][0x388] ;  /* 0x00007100ff0577ac */ /* 0x000e2a0008000800 */
[----:B------:R-:W-:-:S03]  /*0780*/  LEA R13, R0, UR4, 0x2 ;  /* 0x00000004000d7c11 */ /* 0x000fc6000f8e10ff */
[----:B------:R-:W3:Y:S01]  /*0790*/  LDS R6, [UR4+0x1000] ;  /* 0x00100004ff067984 */ /* 0x000ee20008000800 */
[----:B0-----:R-:W-:-:S05]  /*07a0*/  SEL R5, R0, UR5, !P1 ;  /* 0x0000000500057c07 */ /* 0x001fca000c800000 */
[----:B------:R-:W-:-:S07]  /*07b0*/  IMAD.IADD R11, R8, 0x1, R5 ;  /* 0x00000001080b7824 */ /* 0x000fce00078e0205 */
.L_x_8:
[----:B---3--:R-:W-:-:S04]  /*07c0*/  IMAD.IADD R5, R11, 0x1, R6 ;  /* 0x000000010b057824 */ /* 0x008fc800078e0206 */
[----:B--2---:R-:W-:-:S06]  /*07d0*/  IMAD.WIDE.U32 R4, R5, 0x4, R2 ;  /* 0x0000000405047825 */ /* 0x004fcc00078e0002 */
[----:B------:R-:W2:Y:S01]  /*07e0*/  LDG.E R4, desc[UR6][R4.64] ;  /* 0x0000000604047981 */ /* 0x000ea2000c1e1900 */
[----:B------:R-:W0:Y:S01]  /*07f0*/  LDCU UR5, c[0x0][0x388] ;  /* 0x00007100ff0577ac */ /* 0x000e220008000800 */
[----:B------:R-:W-:Y:S01]  /*0800*/  BSSY.RECONVERGENT B0, `(.L_x_6) ;  /* 0x000000b000007945 */ /* 0x000fe20003800200 */
[----:B0-----:R-:W-:Y:S01]  /*0810*/  MOV R7, UR5 ;  /* 0x0000000500077c02 */ /* 0x001fe20008000f00 */
[----:B--2---:R0:W-:Y:S01]  /*0820*/  STS [R13], R4 ;  /* 0x000000040d007388 */ /* 0x0041e20000000800 */
[----:B------:R-:W-:Y:S06]  /*0830*/  BAR.SYNC.DEFER_BLOCKING 0x0 ;  /* 0x0000000000007b1d */ /* 0x000fec0000010000 */
[----:B------:R-:W-:Y:S05]  /*0840*/  @P0 BRA `(.L_x_7) ;  /* 0x0000000000180947 */ /* 0x000fea0003800000 */
[----:B0-----:R-:W-:Y:S01]  /*0850*/  LDS R4, [R13] ;  /* 0x000000000d047984 */ /* 0x001fe20000000800 */
[----:B------:R-:W-:-:S03]  /*0860*/  IMAD.MOV.U32 R7, RZ, RZ, R0 ;  /* 0x000000ffff077224 */ /* 0x000fc600078e0000 */
[----:B------:R-:W0:Y:S02]  /*0870*/  LDS R5, [R13+0x800] ;  /* 0x000800000d057984 */ /* 0x000e240000000800 */
[----:B0-----:R-:W-:-:S13]  /*0880*/  ISETP.GE.AND P1, PT, R4, R5, PT ;  /* 0x000000050400720c */ /* 0x001fda0003f26270 */
[----:B------:R2:W-:Y:S04]  /*0890*/  @!P1 STS [R13+0x800], R4 ;  /* 0x000800040d009388 */ /* 0x0005e80000000800 */
[----:B------:R2:W-:Y:S02]  /*08a0*/  @!P1 STS [R13], R5 ;  /* 0x000000050d009388 */ /* 0x0005e40000000800 */
.L_x_7:
[----:B------:R-:W-:Y:S05]  /*08b0*/  BSYNC.RECONVERGENT B0 ;  /* 0x0000000000007941 */ /* 0x000fea0003800200 */
.L_x_6:
[----:B------:R-:W-:Y:S01]  /*08c0*/  BAR.SYNC.DEFER_BLOCKING 0x0 ;  /* 0x0000000000007b1d */ /* 0x000fe20000010000 */
[----:B--2---:R-:W-:Y:S01]  /*08d0*/  IADD3 R5, PT, PT, R7, R6, R8 ;  /* 0x0000000607057210 */ /* 0x004fe20007ffe008 */
[----:B------:R-:W-:-:S04]  /*08e0*/  VIADD R6, R6, 0x200 ;  /* 0x0000020006067836 */ /* 0x000fc80000000000 */
[----:B0-----:R-:W-:Y:S01]  /*08f0*/  IMAD.WIDE.U32 R4, R5, 0x4, R2 ;  /* 0x0000000405047825 */ /* 0x001fe200078e0002 */
[----:B------:R-:W0:Y:S04]  /*0900*/  LDS R9, [R13] ;  /* 0x000000000d097984 */ /* 0x000e280000000800 */
[----:B0-----:R-:W-:Y:S01]  /*0910*/  STG.E desc[UR6][R4.64], R9 ;  /* 0x0000000904007986 */ /* 0x001fe2000c101906 */
[----:B------:R-:W-:Y:S06]  /*0920*/  BAR.SYNC.DEFER_BLOCKING 0x0 ;  /* 0x0000000000007b1d */ /* 0x000fec0000010000 */
[----:B------:R-:W1:Y:S02]  /*0930*/  LDS R7, [UR4+0x1000] ;  /* 0x00100004ff077984 */ /* 0x000e640008000800 */
[----:B-1----:R-:W-:-:S04]  /*0940*/  LEA R7, R10, R7, 0x9 ;  /* 0x000000070a077211 */ /* 0x002fc800078e48ff */
[----:B------:R-:W-:-:S13]  /*0950*/  ISETP.GE.AND P1, PT, R6, R7, PT ;  /* 0x000000070600720c */ /* 0x000fda0003f26270 */
[----:B------:R-:W-:Y:S05]  /*0960*/  @!P1 BRA `(.L_x_8) ;  /* 0xfffffffc00949947 */ /* 0x000fea000383ffff */
[----:B------:R-:W-:Y:S05]  /*0970*/  EXIT ;  /* 0x000000000000794d */ /* 0x000fea0003800000 */
.L_x_9:
[----:B------:R-:W-:-:S00]  /*0980*/  BRA `(.L_x_9) ;  /* 0xfffffffc00fc7947 */ /* 0x000fc0000383ffff */
[----:B------:R-:W-:-:S00]  /*0990*/  NOP ;  /* 0x0000000000007918 */ /* 0x000fc00000000000 */
        /* <DEDUP_REMOVED lines=14> */
.L_x_151:


//--------------------- .text.oneBlock            --------------------------
	.section	.text.oneBlock,"ax",@progbits
	.align	128
        .global         oneBlock
        .type           oneBlock,@function
        .size           oneBlock,(.L_x_152 - oneBlock)
        .other          oneBlock,@"STO_CUDA_ENTRY STV_DEFAULT"
oneBlock:
.text.oneBlock:
[----:B------:R-:W-:Y:S01]  /*0000*/  LDC R1, c[0x0][0x37c] ;  /* 0x0000df00ff017b82 */ /* 0x000fe20000000800 */
[----:B------:R-:W0:Y:S07]  /*0010*/  S2R R0, SR_TID.X ;  /* 0x0000000000007919 */ /* 0x000e2e0000002100 */
[----:B------:R-:W1:Y:S01]  /*0020*/  S2UR UR5, SR_CgaCtaId ;  /* 0x00000000000579c3 */ /* 0x000e620000008800 */
[----:B------:R-:W-:Y:S01]  /*0030*/  UMOV UR4, 0x400 ;  /* 0x0000040000047882 */ /* 0x000fe20000000000 */
[----:B------:R-:W2:Y:S01]  /*0040*/  LDCU.64 UR8, c[0x0][0x358] ;  /* 0x00006b00ff0877ac */ /* 0x000ea20008000a00 */
[----:B-1----:R-:W-:-:S02]  /*0050*/  ULEA UR6, UR5, UR4, 0x18 ;  /* 0x0000000405067291 */ /* 0x002fc4000f8ec0ff */
[----:B------:R-:W-:-:S04]  /*0060*/  UIADD3 UR4, UPT, UPT, UR4, 0x8, URZ ;  /* 0x0000000804047890 */ /* 0x000fc8000fffe0ff */
[----:B------:R-:W-:Y:S01]  /*0070*/  ULEA UR4, UR5, UR4, 0x18 ;  /* 0x0000000405047291 */ /* 0x000fe2000f8ec0ff */
[----:B0-----:R-:W-:-:S05]  /*0080*/  ISETP.NE.AND P0, PT, R0, RZ, PT ;  /* 0x000000ff0000720c */ /* 0x001fca0003f05270 */
[----:B------:R-:W-:-:S08]  /*0090*/  LEA R2, R0, UR4, 0x2 ;  /* 0x0000000400027c11 */ /* 0x000fd0000f8e10ff */
[----:B------:R-:W0:Y:S01]  /*00a0*/  @!P0 S2R R4, SR_CTAID.X ;  /* 0x0000000000048919 */ /* 0x000e220000002500 */
[----:B------:R-:W0:Y:S02]  /*00b0*/  @!P0 LDC R5, c[0x0][0x388] ;  /* 0x0000e200ff058b82 */ /* 0x000e240000000800 */
[----:B0-----:R-:W-:-:S04]  /*00c0*/  @!P0 IMAD R4, R4, R5, RZ ;  /* 0x0000000504048224 */ /* 0x001fc800078e02ff */
[----:B------:R-:W-:-:S05]  /*00d0*/  @!P0 IMAD.IADD R5, R4, 0x1, R5 ;  /* 0x0000000104058824 */ /* 0x000fca00078e0205 */
[----:B------:R-:W-:Y:S01]  /*00e0*/  @!P0 STS.64 [UR6], R4 ;  /* 0x00000004ff008988 */ /* 0x000fe20008000a06 */
[----:B------:R-:W-:Y:S06]  /*00f0*/  BAR.SYNC.DEFER_BLOCKING 0x0 ;  /* 0x0000000000007b1d */ /* 0x000fec0000010000 */
[----:B------:R-:W0:Y:S02]  /*0100*/  LDS.64 R6, [UR6] ;  /* 0x00000006ff067984 */ /* 0x000e240008000a00 */
[----:B0-----:R-:W-:-:S05]  /*0110*/  IMAD.MOV.U32 R9, RZ, RZ, R7 ;  /* 0x000000ffff097224 */ /* 0x001fca00078e0007 */
[----:B------:R-:W-:-:S13]  /*0120*/  ISETP.GE.AND P0, PT, R6, R9, PT ;  /* 0x000000090600720c */ /* 0x000fda0003f06270 */
[----:B--2---:R-:W-:Y:S05]  /*0130*/  @P0 BRA `(.L_x_10) ;  /* 0x0000000400700947 */ /* 0x004fea0003800000 */
[----:B------:R-:W-:-:S07]  /*0140*/  IMAD.MOV.U32 R3, RZ, RZ, R6 ;  /* 0x000000ffff037224 */ /* 0x000fce00078e0006 */
.L_x_19:
[----:B------:R-:W0:Y:S01]  /*0150*/  LDC.64 R4, c[0x0][0x380] ;  /* 0x0000e000ff047b82 */ /* 0x000e220000000a00 */
[----:B------:R-:W-:-:S04]  /*0160*/  IMAD.IADD R13, R0, 0x1, R3 ;  /* 0x00000001000d7824 */ /* 0x000fc800078e0203 */
[----:B0-----:R-:W-:-:S05]  /*0170*/  IMAD.WIDE.U32 R4, R13, 0x4, R4 ;  /* 0x000000040d047825 */ /* 0x001fca00078e0004 */
[----:B------:R-:W2:Y:S01]  /*0180*/  LDG.E R7, desc[UR8][R4.64] ;  /* 0x0000000804077981 */ /* 0x000ea2000c1e1900 */
[----:B------:R-:W-:-:S03]  /*0190*/  UMOV UR4, 0x2 ;  /* 0x0000000200047882 */ /* 0x000fc60000000000 */
[----:B--2---:R0:W-:Y:S01]  /*01a0*/  STS [R2], R7 ;  /* 0x0000000702007388 */ /* 0x0041e20000000800 */
[----:B------:R-:W-:Y:S06]  /*01b0*/  BAR.SYNC.DEFER_BLOCKING 0x0 ;  /* 0x0000000000007b1d */ /* 0x000fec0000010000 */
.L_x_14:
[----:B------:R-:W-:Y:S02]  /*01c0*/  USHF.L.U32 UR5, UR4, 0x1, URZ ;  /* 0x0000000104057899 */ /* 0x000fe400080006ff */
[----:B0-----:R-:W-:Y:S02]  /*01d0*/  IMAD.U32 R7, RZ, RZ, UR4 ;  /* 0x00000004ff077e24 */ /* 0x001fe4000f8e00ff */
[----:B------:R-:W-:-:S06]  /*01e0*/  UIADD3 UR6, UPT, UPT, UR5, -0x1, URZ ;  /* 0xffffffff05067890 */ /* 0x000fcc000fffe0ff */
[----:B------:R-:W-:-:S07]  /*01f0*/  LOP3.LUT R10, R0, UR6, RZ, 0xc0, !PT ;  /* 0x00000006000a7c12 */ /* 0x000fce000f8ec0ff */
.L_x_13:
[----:B0-----:R-:W-:Y:S01]  /*0200*/  SHF.R.U32.HI R9, RZ, 0x1, R7 ;  /* 0x00000001ff097819 */ /* 0x001fe20000011607 */
[----:B------:R-:W-:Y:S01]  /*0210*/  BSSY.RECONVERGENT B0, `(.L_x_11) ;  /* 0x0000014000007945 */ /* 0x000fe20003800200 */
[----:B------:R-:W-:-:S03]  /*0220*/  LOP3.LUT R6, R7, 0x3fe, RZ, 0xc0, !PT ;  /* 0x000003fe07067812 */ /* 0x000fc600078ec0ff */
[----:B------:R-:W-:Y:S02]  /*0230*/  IMAD.IADD R8, R9, 0x1, R0 ;  /* 0x0000000109087824 */ /* 0x000fe400078e0200 */
[----:B------:R-:W-:-:S03]  /*0240*/  VIADD R11, R6, 0x3ff ;  /* 0x000003ff060b7836 */ /* 0x000fc60000000000 */
[----:B------:R-:W-:Y:S01]  /*0250*/  ISETP.GT.U32.AND P0, PT, R8, 0x3ff, PT ;  /* 0x000003ff0800780c */ /* 0x000fe20003f04070 */
[----:B------:R-:W-:Y:S01]  /*0260*/  IMAD.MOV.U32 R8, RZ, RZ, R7 ;  /* 0x000000ffff087224 */ /* 0x000fe200078e0007 */
[----:B------:R-:W-:Y:S01]  /*0270*/  LOP3.LUT R6, R11, R0, RZ, 0xc0, !PT ;  /* 0x000000000b067212 */ /* 0x000fe200078ec0ff */
[----:B------:R-:W-:-:S03]  /*0280*/  IMAD.MOV.U32 R7, RZ, RZ, R9 ;  /* 0x000000ffff077224 */ /* 0x000fc600078e0009 */
[----:B------:R-:W-:-:S13]  /*0290*/  ISETP.GE.U32.OR P0, PT, R6, R9, P0 ;  /* 0x000000090600720c */ /* 0x000fda0000706470 */
[----:B------:R-:W-:Y:S05]  /*02a0*/  @P0 BRA `(.L_x_12) ;  /* 0x0000000000280947 */ /* 0x000fea0003800000 */
[----:B------:R-:W-:Y:S01]  /*02b0*/  IMAD R9, R7, 0x4, R2 ;  /* 0x0000000407097824 */ /* 0x000fe200078e0202 */
[----:B------:R-:W-:Y:S01]  /*02c0*/  LDS R6, [R2] ;  /* 0x0000000002067984 */ /* 0x000fe20000000800 */
[C---:B------:R-:W-:Y:S02]  /*02d0*/  ISETP.GE.U32.AND P0, PT, R10.reuse, UR4, PT ;  /* 0x000000040a007c0c */ /* 0x040fe4000bf06070 */
[----:B------:R-:W-:Y:S01]  /*02e0*/  ISETP.GE.U32.AND P1, PT, R10, UR4, PT ;  /* 0x000000040a007c0c */ /* 0x000fe2000bf26070 */
[----:B------:R-:W0:Y:S02]  /*02f0*/  LDS R11, [R9] ;  /* 0x00000000090b7984 */ /* 0x000e240000000800 */
[CC--:B0-----:R-:W-:Y:S02]  /*0300*/  ISETP.LE.OR P0, PT, R6.reuse, R11.reuse, P0 ;  /* 0x0000000b0600720c */ /* 0x0c1fe40000703670 */
[----:B------:R-:W-:-:S04]  /*0310*/  ISETP.GE.OR P1, PT, R6, R11, !P1 ;  /* 0x0000000b0600720c */ /* 0x000fc80004f26670 */
[----:B------:R-:W-:-:S13]  /*0320*/  PLOP3.LUT P0, PT, P0, P1, PT, 0x80, 0x8 ;  /* 0x000000000008781c */ /* 0x000fda0000703070 */
[----:B------:R0:W-:Y:S04]  /*0330*/  @!P0 STS [R9], R6 ;  /* 0x0000000609008388 */ /* 0x0001e80000000800 */
[----:B------:R0:W-:Y:S02]  /*0340*/  @!P0 STS [R2], R11 ;  /* 0x0000000b02008388 */ /* 0x0001e40000000800 */
.L_x_12:
[----:B------:R-:W-:Y:S05]  /*0350*/  BSYNC.RECONVERGENT B0 ;  /* 0x0000000000007941 */ /* 0x000fea0003800200 */
.L_x_11:
[----:B------:R-:W-:Y:S01]  /*0360*/  BAR.SYNC.DEFER_BLOCKING 0x0 ;  /* 0x0000000000007b1d */ /* 0x000fe20000010000 */
[----:B------:R-:W-:-:S13]  /*0370*/  ISETP.GT.U32.AND P0, PT, R8, 0x3, PT ;  /* 0x000000030800780c */ /* 0x000fda0003f04070 */
[----:B------:R-:W-:Y:S05]  /*0380*/  @P0 BRA `(.L_x_13) ;  /* 0xfffffffc009c0947 */ /* 0x000fea000383ffff */
[----:B------:R-:W-:-:S03]  /*0390*/  UISETP.GE.U32.AND UP0, UPT, UR4, 0x201, UPT ;  /* 0x000002010400788c */ /* 0x000fc6000bf06070 */
[----:B------:R-:W-:-:S06]  /*03a0*/  UMOV UR4, UR5 ;  /* 0x0000000500047c82 */ /* 0x000fcc0008000000 */
[----:B------:R-:W-:Y:S05]  /*03b0*/  BRA.U !UP0, `(.L_x_14) ;  /* 0xfffffffd08807547 */ /* 0x000fea000b83ffff */
[----:B0-----:R-:W0:Y:S01]  /*03c0*/  LDS R9, [R2] ;  /* 0x0000000002097984 */ /* 0x001e220000000800 */
[----:B------:R-:W1:Y:S01]  /*03d0*/  LDC.64 R6, c[0x0][0x380] ;  /* 0x0000e000ff067b82 */ /* 0x000e620000000a00 */
[----:B------:R-:W-:-:S04]  /*03e0*/  VIADD R11, R13, 0x400 ;  /* 0x000004000d0b7836 */ /* 0x000fc80000000000 */
[----:B-1----:R-:W-:Y:S01]  /*03f0*/  IMAD.WIDE.U32 R6, R11, 0x4, R6 ;  /* 0x000000040b067825 */ /* 0x002fe200078e0006 */
[----:B0-----:R0:W-:Y:S02]  /*0400*/  STG.E desc[UR8][R4.64], R9 ;  /* 0x0000000904007986 */ /* 0x0011e4000c101908 */
[----:B------:R-:W-:Y:S06]  /*0410*/  BAR.SYNC.DEFER_BLOCKING 0x0 ;  /* 0x0000000000007b1d */ /* 0x000fec0000010000 */
[----:B------:R-:W2:Y:S01]  /*0420*/  LDG.E R11, desc[UR8][R6.64] ;  /* 0x00000008060b7981 */ /* 0x000ea2000c1e1900 */
[----:B------:R-:W-:-:S03]  /*0430*/  UMOV UR4, 0x2 ;  /* 0x0000000200047882 */ /* 0x000fc60000000000 */
[----:B--2---:R0:W-:Y:S01]  /*0440*/  STS [R2], R11 ;  /* 0x0000000b02007388 */ /* 0x0041e20000000800 */
[----:B------:R-:W-:Y:S06]  /*0450*/  BAR.SYNC.DEFER_BLOCKING 0x0 ;  /* 0x0000000000007b1d */ /* 0x000fec0000010000 */
.L_x_18:
[----:B------:R-:W-:Y:S02]  /*0460*/  USHF.L.U32 UR5, UR4, 0x1, URZ ;  /* 0x0000000104057899 */ /* 0x000fe400080006ff */
[----:B0-----:R-:W-:Y:S02]  /*0470*/  IMAD.U32 R5, RZ, RZ, UR4 ;  /* 0x00000004ff057e24 */ /* 0x001fe4000f8e00ff */
[----:B------:R-:W-:-:S06]  /*0480*/  UIADD3 UR6, UPT, UPT, UR5, -0x1, URZ ;  /* 0xffffffff05067890 */ /* 0x000fcc000fffe0ff */
[----:B------:R-:W-:-:S07]  /*0490*/  LOP3.LUT R10, R0, UR6, RZ, 0xc0, !PT ;  /* 0x00000006000a7c12 */ /* 0x000fce000f8ec0ff */
.L_x_17:
        /* <DEDUP_REMOVED lines=16> */
[CC--:B0-----:R-:W-:Y:S02]  /*05a0*/  ISETP.GE.OR P0, PT, R4.reuse, R11.reuse, P0 ;  /* 0x0000000b0400720c */ /* 0x0c1fe40000706670 */
[----:B------:R-:W-:-:S04]  /*05b0*/  ISETP.LE.OR P1, PT, R4, R11, !P1 ;  /* 0x0000000b0400720c */ /* 0x000fc80004f23670 */
[----:B------:R-:W-:-:S13]  /*05c0*/  PLOP3.LUT P0, PT, P0, P1, PT, 0x80, 0x8 ;  /* 0x000000000008781c */ /* 0x000fda0000703070 */
[----:B------:R0:W-:Y:S04]  /*05d0*/  @!P0 STS [R9], R4 ;  /* 0x0000000409008388 */ /* 0x0001e80000000800 */
[----:B------:R0:W-:Y:S02]  /*05e0*/  @!P0 STS [R2], R11 ;  /* 0x0000000b02008388 */ /* 0x0001e40000000800 */
.L_x_16:
[----:B------:R-:W-:Y:S05]  /*05f0*/  BSYNC.RECONVERGENT B0 ;  /* 0x0000000000007941 */ /* 0x000fea0003800200 */
.L_x_15:
[----:B------:R-:W-:Y:S01]  /*0600*/  BAR.SYNC.DEFER_BLOCKING 0x0 ;  /* 0x0000000000007b1d */ /* 0x000fe20000010000 */
[----:B------:R-:W-:-:S13]  /*0610*/  ISETP.GT.U32.AND P0, PT, R8, 0x3, PT ;  /* 0x000000030800780c */ /* 0x000fda0003f04070 */
[----:B------:R-:W-:Y:S05]  /*0620*/  @P0 BRA `(.L_x_17) ;  /* 0xfffffffc009c0947 */ /* 0x000fea000383ffff */
[----:B------:R-:W-:-:S03]  /*0630*/  UISETP.GE.U32.AND UP0, UPT, UR4, 0x201, UPT ;  /* 0x000002010400788c */ /* 0x000fc6000bf06070 */
[----:B------:R-:W-:-:S06]  /*0640*/  UMOV UR4, UR5 ;  /* 0x0000000500047c82 */ /* 0x000fcc0008000000 */
[----:B------:R-:W-:Y:S05]  /*0650*/  BRA.U !UP0, `(.L_x_18) ;  /* 0xfffffffd08807547 */ /* 0x000fea000b83ffff */
[----:B------:R-:W1:Y:S01]  /*0660*/  LDS R5, [R2] ;  /* 0x0000000002057984 */ /* 0x000e620000000800 */
[----:B------:R-:W2:Y:S01]  /*0670*/  S2UR UR5, SR_CgaCtaId ;  /* 0x00000000000579c3 */ /* 0x000ea20000008800 */
[----:B------:R-:W-:Y:S01]  /*0680*/  UMOV UR4, 0x400 ;  /* 0x0000040000047882 */ /* 0x000fe20000000000 */
[----:B------:R-:W-:Y:S01]  /*0690*/  VIADD R3, R3, 0x800 ;  /* 0x0000080003037836 */ /* 0x000fe20000000000 */
[----:B--2---:R-:W-:Y:S01]  /*06a0*/  ULEA UR4, UR5, UR4, 0x18 ;  /* 0x0000000405047291 */ /* 0x004fe2000f8ec0ff */
[----:B-1----:R-:W-:Y:S04]  /*06b0*/  STG.E desc[UR8][R6.64], R5 ;  /* 0x0000000506007986 */ /* 0x002fe8000c101908 */
[----:B------:R-:W-:Y:S06]  /*06c0*/  BAR.SYNC.DEFER_BLOCKING 0x0 ;  /* 0x0000000000007b1d */ /* 0x000fec0000010000 */
[----:B0-----:R-:W0:Y:S02]  /*06d0*/  LDS R9, [UR4+0x4] ;  /* 0x00000404ff097984 */ /* 0x001e240008000800 */
[----:B0-----:R-:W-:-:S13]  /*06e0*/  ISETP.GE.AND P0, PT, R3, R9, PT ;  /* 0x000000090300720c */ /* 0x001fda0003f06270 */
[----:B------:R-:W-:Y:S05]  /*06f0*/  @!P0 BRA `(.L_x_19) ;  /* 0xfffffff800948947 */ /* 0x000fea000383ffff */
.L_x_10:
[----:B------:R-:W0:Y:S02]  /*0700*/  LDC R3, c[0x0][0x388] ;  /* 0x0000e200ff037b82 */ /* 0x000e240000000800 */
[----:B0-----:R-:W-:-:S13]  /*0710*/  ISETP.GE.AND P0, PT, R3, 0x801, PT ;  /* 0x000008010300780c */ /* 0x001fda0003f06270 */
[----:B------:R-:W-:Y:S05]  /*0720*/  @!P0 EXIT ;  /* 0x000000000000894d */ /* 0x000fea0003800000 */
[C---:B------:R-:W-:Y:S01]  /*0730*/  VIMNMX.U32 R3, PT, PT, R0.reuse, 0x200, !PT ;  /* 0x0000020000037848 */ /* 0x040fe20007fe0000 */
[----:B------:R-:W-:Y:S01]  /*0740*/  UMOV UR7, 0x800 ;  /* 0x0000080000077882 */ /* 0x000fe20000000000 */
[C---:B------:R-:W-:Y:S02]  /*0750*/  LOP3.LUT P0, RZ, R0.reuse, 0x80, RZ, 0xc0, !PT ;  /* 0x0000008000ff7812 */ /* 0x040fe4000780c0ff */
[C---:B------:R-:W-:Y:S01]  /*0760*/  LOP3.LUT P1, RZ, R0.reuse, 0x20, RZ, 0xc0, !PT ;  /* 0x0000002000ff7812 */ /* 0x040fe2000782c0ff */
[----:B------:R-:W-:Y:S01]  /*0770*/  VIADD R3, R3, 0xfffffe00 ;  /* 0xfffffe0003037836 */ /* 0x000fe20000000000 */
[C---:B------:R-:W-:Y:S02]  /*0780*/  LOP3.LUT P2, RZ, R0.reuse, 0x10, RZ, 0xc0, !PT ;  /* 0x0000001000ff7812 */ /* 0x040fe4000784c0ff */
[C---:B------:R-:W-:Y:S02]  /*0790*/  LOP3.LUT P3, RZ, R0.reuse, 0x8, RZ, 0xc0, !PT ;  /* 0x0000000800ff7812 */ /* 0x040fe4000786c0ff */
[----:B------:R-:W-:-:S02]  /*07a0*/  LOP3.LUT P4, RZ, R0, 0x2, RZ, 0xc0, !PT ;  /* 0x0000000200ff7812 */ /* 0x000fc4000788c0ff */
[C---:B------:R-:W-:Y:S02]  /*07b0*/  ISETP.LT.U32.AND P0, PT, R0.reuse, 0x380, !P0 ;  /* 0x000003800000780c */ /* 0x040fe40004701070 */
[C---:B------:R-:W-:Y:S02]  /*07c0*/  ISETP.LT.U32.AND P1, PT, R0.reuse, 0x3e0, !P1 ;  /* 0x000003e00000780c */ /* 0x040fe40004f21070 */
[C---:B------:R-:W-:Y:S02]  /*07d0*/  ISETP.LT.U32.AND P2, PT, R0.reuse, 0x3f0, !P2 ;  /* 0x000003f00000780c */ /* 0x040fe40005741070 */
[C---:B------:R-:W-:Y:S02]  /*07e0*/  ISETP.LT.U32.AND P3, PT, R0.reuse, 0x3f8, !P3 ;  /* 0x000003f80000780c */ /* 0x040fe40005f61070 */
[C---:B------:R-:W-:Y:S02]  /*07f0*/  ISETP.LT.U32.AND P4, PT, R0.reuse, 0x3fe, !P4 ;  /* 0x000003fe0000780c */ /* 0x040fe40006781070 */
[----:B------:R-:W-:-:S11]  /*0800*/  LOP3.LUT R10, R0, 0x1, RZ, 0xc0, !PT ;  /* 0x00000001000a7812 */ /* 0x000fd600078ec0ff */
.L_x_82:
[----:B------:R-:W0:Y:S01]  /*0810*/  S2UR UR5, SR_CgaCtaId ;  /* 0x00000000000579c3 */ /* 0x000e220000008800 */
[----:B------:R-:W-:Y:S02]  /*0820*/  UMOV UR4, 0x400 ;  /* 0x0000040000047882 */ /* 0x000fe40000000000 */
[----:B0-----:R-:W-:-:S09]  /*0830*/  ULEA UR4, UR5, UR4, 0x18 ;  /* 0x0000000405047291 */ /* 0x001fd2000f8ec0ff */
[----:B------:R-:W0:Y:S02]  /*0840*/  LDS R7, [UR4] ;  /* 0x00000004ff077984 */ /* 0x000e240008000800 */
[----:B0-----:R-:W-:-:S13]  /*0850*/  ISETP.GE.AND P5, PT, R7, R9, PT ;  /* 0x000000090700720c */ /* 0x001fda0003fa6270 */
[----:B------:R-:W-:Y:S05]  /*0860*/  @P5 BRA `(.L_x_20) ;  /* 0x0000000800d45947 */ /* 0x000fea0003800000 */
[----:B------:R-:W-:-:S12]  /*0870*/  USHF.R.S32.HI UR6, URZ, 0x1, UR7 ;  /* 0x00000001ff067899 */ /* 0x000fd80008011407 */
.L_x_50:
[----:B------:R-:W-:-:S09]  /*0880*/  UISETP.GE.AND UP0, UPT, UR6, 0x400, UPT ;  /* 0x000004000600788c */ /* 0x000fd2000bf06270 */
[----:B-12---:R-:W-:Y:S05]  /*0890*/  BRA.U !UP0, `(.L_x_21) ;  /* 0x0000000108ac7547 */ /* 0x006fea000b800000 */
[----:B------:R-:W-:Y:S01]  /*08a0*/  VIADD R15, R7, UR7 ;  /* 0x00000007070f7c36 */ /* 0x000fe20008000000 */
[----:B------:R-:W-:-:S06]  /*08b0*/  UMOV UR4, UR6 ;  /* 0x0000000600047c82 */ /* 0x000fcc0008000000 */
.L_x_27:
[----:B------:R-:W-:-:S09]  /*08c0*/  UISETP.GE.AND UP0, UPT, UR7, 0x1, UPT ;  /* 0x000000010700788c */ /* 0x000fd2000bf06270 */
[----:B-1----:R-:W-:Y:S05]  /*08d0*/  BRA.U !UP0, `(.L_x_22) ;  /* 0x00000001088c7547 */ /* 0x002fea000b800000 */
[----:B------:R-:W-:Y:S01]  /*08e0*/  ISETP.GE.U32.AND P5, PT, R0, 0x200, PT ;  /* 0x000002000000780c */ /* 0x000fe20003fa6070 */
[----:B------:R-:W-:-:S03]  /*08f0*/  IMAD.MOV.U32 R6, RZ, RZ, R7 ;  /* 0x000000ffff067224 */ /* 0x000fc600078e0007 */
[----:B------:R-:W-:-:S05]  /*0900*/  SEL R4, R0, UR4, !P5 ;  /* 0x0000000400047c07 */ /* 0x000fca000e800000 */
[----:B------:R-:W-:-:S07]  /*0910*/  IMAD.IADD R17, R3, 0x1, R4 ;  /* 0x0000000103117824 */ /* 0x000fce00078e0204 */
.L_x_26:
[----:B------:R-:W0:Y:S01]  /*0920*/  LDC.64 R4, c[0x0][0x380] ;  /* 0x0000e000ff047b82 */ /* 0x000e220000000a00 */
[----:B------:R-:W-:Y:S02]  /*0930*/  VIADD R19, R6, UR4 ;  /* 0x0000000406137c36 */ /* 0x000fe40008000000 */
[----:B-1----:R-:W-:-:S07]  /*0940*/  IMAD.IADD R11, R17, 0x1, R6 ;  /* 0x00000001110b7824 */ /* 0x002fce00078e0206 */
.L_x_25:
[----:B------:R-:W-:Y:S01]  /*0950*/  BAR.SYNC.DEFER_BLOCKING 0x0 ;  /* 0x0000000000007b1d */ /* 0x000fe20000010000 */
[----:B01----:R-:W-:-:S06]  /*0960*/  IMAD.WIDE.U32 R8, R11, 0x4, R4 ;  /* 0x000000040b087825 */ /* 0x003fcc00078e0004 */
[----:B------:R-:W2:Y:S01]  /*0970*/  LDG.E R9, desc[UR8][R8.64] ;  /* 0x0000000808097981 */ /* 0x000ea2000c1e1900 */
[----:B------:R-:W-:Y:S01]  /*0980*/  ISETP.GT.U32.AND P5, PT, R0, 0x1ff, PT ;  /* 0x000001ff0000780c */ /* 0x000fe20003fa4070 */
[----:B------:R-:W-:Y:S01]  /*0990*/  BSSY.RECONVERGENT B0, `(.L_x_23) ;  /* 0x000000b000007945 */ /* 0x000fe20003800200 */
[----:B------:R-:W-:Y:S01]  /*09a0*/  IMAD.U32 R12, RZ, RZ, UR4 ;  /* 0x00000004ff0c7e24 */ /* 0x000fe2000f8e00ff */
[----:B--2---:R0:W-:Y:S01]  /*09b0*/  STS [R2], R9 ;  /* 0x0000000902007388 */ /* 0x0041e20000000800 */
[----:B------:R-:W-:Y:S09]  /*09c0*/  BAR.SYNC.DEFER_BLOCKING 0x0 ;  /* 0x0000000000007b1d */ /* 0x000ff20000010000 */
[----:B------:R-:W-:Y:S05]  /*09d0*/  @P5 BRA `(.L_x_24) ;  /* 0x0000000000185947 */ /* 0x000fea0003800000 */
[----:B0-----:R-:W-:Y:S01]  /*09e0*/  LDS R9, [R2] ;  /* 0x0000000002097984 */ /* 0x001fe20000000800 */
[----:B------:R-:W-:-:S03]  /*09f0*/  IMAD.MOV.U32 R12, RZ, RZ, R0 ;  /* 0x000000ffff0c7224 */ /* 0x000fc600078e0000 */
[----:B------:R-:W0:Y:S02]  /*0a00*/  LDS R8, [R2+0x800] ;  /* 0x0008000002087984 */ /* 0x000e240000000800 */
[----:B0-----:R-:W-:-:S13]  /*0a10*/  ISETP.GT.AND P5, PT, R9, R8, PT ;  /* 0x000000080900720c */ /* 0x001fda0003fa4270 */
[----:B------:R1:W-:Y:S04]  /*0a20*/  @P5 STS [R2+0x800], R9 ;  /* 0x0008000902005388 */ /* 0x0003e80000000800 */
[----:B------:R1:W-:Y:S02]  /*0a30*/  @P5 STS [R2], R8 ;  /* 0x0000000802005388 */ /* 0x0003e40000000800 */
.L_x_24:
[----:B------:R-:W-:Y:S05]  /*0a40*/  BSYNC.RECONVERGENT B0 ;  /* 0x0000000000007941 */ /* 0x000fea0003800200 */
.L_x_23:
[----:B------:R-:W-:Y:S01]  /*0a50*/  BAR.SYNC.DEFER_BLOCKING 0x0 ;  /* 0x0000000000007b1d */ /* 0x000fe20000010000 */
[C---:B01----:R-:W-:Y:S01]  /*0a60*/  IADD3 R9, PT, PT, R6.reuse, R3, R12 ;  /* 0x0000000306097210 */ /* 0x043fe20007ffe00c */
[----:B------:R-:W-:Y:S02]  /*0a70*/  VIADD R6, R6, 0x200 ;  /* 0x0000020006067836 */ /* 0x000fe40000000000 */
[----:B------:R-:W-:Y:S02]  /*0a80*/  VIADD R11, R11, 0x200 ;  /* 0x000002000b0b7836 */ /* 0x000fe40000000000 */
[----:B------:R-:W-:Y:S01]  /*0a90*/  IMAD.WIDE.U32 R8, R9, 0x4, R4 ;  /* 0x0000000409087825 */ /* 0x000fe200078e0004 */
[----:B------:R-:W-:Y:S01]  /*0aa0*/  ISETP.GE.AND P5, PT, R6, R19, PT ;  /* 0x000000130600720c */ /* 0x000fe20003fa6270 */
[----:B------:R-:W0:Y:S04]  /*0ab0*/  LDS R13, [R2] ;  /* 0x00000000020d7984 */ /* 0x000e280000000800 */
[----:B0-----:R1:W-:Y:S08]  /*0ac0*/  STG.E desc[UR8][R8.64], R13 ;  /* 0x0000000d08007986 */ /* 0x0013f0000c101908 */
[----:B------:R-:W-:Y:S05]  /*0ad0*/  @!P5 BRA `(.L_x_25) ;  /* 0xfffffffc009cd947 */ /* 0x000fea000383ffff */
[----:B------:R-:W-:-:S05]  /*0ae0*/  VIADD R6, R19, UR4 ;  /* 0x0000000413067c36 */ /* 0x000fca0008000000 */
[----:B------:R-:W-:-:S13]  /*0af0*/  ISETP.GE.AND P5, PT, R6, R15, PT ;  /* 0x0000000f0600720c */ /* 0x000fda0003fa6270 */
[----:B------:R-:W-:Y:S05]  /*0b00*/  @!P5 BRA `(.L_x_26) ;  /* 0xfffffffc0084d947 */ /* 0x000fea000383ffff */
.L_x_22:
[----:B------:R-:W-:Y:S02]  /*0b10*/  UISETP.GT.U32.AND UP0, UPT, UR4, 0x7ff, UPT ;  /* 0x000007ff0400788c */ /* 0x000fe4000bf04070 */
[----:B------:R-:W-:-:S07]  /*0b20*/  USHF.R.U32.HI UR5, URZ, 0x1, UR4 ;  /* 0x00000001ff057899 */ /* 0x000fce0008011604 */
[----:B------:R-:W-:Y:S01]  /*0b30*/  UMOV UR4, UR5 ;  /* 0x0000000500047c82 */ /* 0x000fe20008000000 */
[----:B------:R-:W-:Y:S05]  /*0b40*/  BRA.U UP0, `(.L_x_27) ;  /* 0xfffffffd005c7547 */ /* 0x000fea000b83ffff */
.L_x_21:
[----:B------:R-:W-:Y:S02]  /*0b50*/  UISETP.GE.AND UP0, UPT, UR7, 0x1, UPT ;  /* 0x000000010700788c */ /* 0x000fe4000bf06270 */
[----:B------:R-:W-:-:S07]  /*0b60*/  VIADD R6, R7, UR7 ;  /* 0x0000000707067c36 */ /* 0x000fce0008000000 */
[----:B------:R-:W-:Y:S05]  /*0b70*/  BRA.U !UP0, `(.L_x_28) ;  /* 0x0000000508f47547 */ /* 0x000fea000b800000 */
[----:B------:R-:W0:Y:S01]  /*0b80*/  LDC.64 R4, c[0x0][0x380] ;  /* 0x0000e000ff047b82 */ /* 0x000e220000000a00 */
[----:B------:R-:W-:-:S13]  /*0b90*/  ISETP.GT.U32.AND P6, PT, R0, 0x1ff, PT ;  /* 0x000001ff0000780c */ /* 0x000fda0003fc4070 */
.L_x_49:
[----:B-12---:R-:W-:-:S04]  /*0ba0*/  IMAD.IADD R9, R0, 0x1, R7 ;  /* 0x0000000100097824 */ /* 0x006fc800078e0207 */
[----:B0-----:R-:W-:-:S05]  /*0bb0*/  IMAD.WIDE.U32 R8, R9, 0x4, R4 ;  /* 0x0000000409087825 */ /* 0x001fca00078e0004 */
[----:B------:R-:W2:Y:S01]  /*0bc0*/  LDG.E R11, desc[UR8][R8.64] ;  /* 0x00000008080b7981 */ /* 0x000ea2000c1e1900 */
[----:B------:R-:W-:Y:S01]  /*0bd0*/  BSSY.RECONVERGENT B0, `(.L_x_29) ;  /* 0x000000a000007945 */ /* 0x000fe20003800200 */
[----:B------:R-:W-:Y:S02]  /*0be0*/  SHF.R.U32.HI R13, RZ, 0x8, R0 ;  /* 0x00000008ff0d7819 */ /* 0x000fe40000011600 */
[----:B--2---:R0:W-:Y:S01]  /*0bf0*/  STS [R2], R11 ;  /* 0x0000000b02007388 */ /* 0x0041e20000000800 */
[----:B------:R-:W-:Y:S06]  /*0c00*/  BAR.SYNC.DEFER_BLOCKING 0x0 ;  /* 0x0000000000007b1d */ /* 0x000fec0000010000 */
[----:B------:R-:W-:Y:S05]  /*0c10*/  @P6 BRA `(.L_x_30) ;  /* 0x0000000000146947 */ /* 0x000fea0003800000 */
[----:B0-----:R-:W-:Y:S04]  /*0c20*/  LDS R11, [R2] ;  /* 0x00000000020b7984 */ /* 0x001fe80000000800 */
[----:B------:R-:W0:Y:S02]  /*0c30*/  LDS R12, [R2+0x800] ;  /* 0x00080000020c7984 */ /* 0x000e240000000800 */
[----:B0-----:R-:W-:-:S13]  /*0c40*/  ISETP.GT.AND P5, PT, R11, R12, PT ;  /* 0x0000000c0b00720c */ /* 0x001fda0003fa4270 */
[----:B------:R1:W-:Y:S04]  /*0c50*/  @P5 STS [R2+0x800], R11 ;  /* 0x0008000b02005388 */ /* 0x0003e80000000800 */
[----:B------:R1:W-:Y:S02]  /*0c60*/  @P5 STS [R2], R12 ;  /* 0x0000000c02005388 */ /* 0x0003e40000000800 */
.L_x_30:
[----:B------:R-:W-:Y:S05]  /*0c70*/  BSYNC.RECONVERGENT B0 ;  /* 0x0000000000007941 */ /* 0x000fea0003800200 */
.L_x_29:
[----:B------:R-:W-:Y:S08]  /*0c80*/  BAR.SYNC.DEFER_BLOCKING 0x0 ;  /* 0x0000000000007b1d */ /* 0x000ff00000010000 */
[----:B------:R-:W-:Y:S01]  /*0c90*/  BAR.SYNC.DEFER_BLOCKING 0x0 ;  /* 0x0000000000007b1d */ /* 0x000fe20000010000 */
[----:B------:R-:W-:Y:S02]  /*0ca0*/  ISETP.GT.U32.AND P5, PT, R0, 0x2ff, PT ;  /* 0x000002ff0000780c */ /* 0x000fe40003fa4070 */
[----:B------:R-:W-:-:S03]  /*0cb0*/  LOP3.LUT R13, R13, 0x1, RZ, 0xc0, !PT ;  /* 0x000000010d0d7812 */ /* 0x000fc600078ec0ff */
[----:B------:R-:W-:Y:S01]  /*0cc0*/  BSSY.RECONVERGENT B0, `(.L_x_31) ;  /* 0x0000009000007945 */ /* 0x000fe20003800200 */
[----:B------:R-:W-:Y:S02]  /*0cd0*/  ISETP.EQ.U32.OR P5, PT, R13, 0x1, P5 ;  /* 0x000000010d00780c */ /* 0x000fe40002fa2470 */
[----:B------:R-:W-:-:S11]  /*0ce0*/  SHF.R.U32.HI R13, RZ, 0x6, R0 ;  /* 0x00000006ff0d7819 */ /* 0x000fd60000011600 */
[----:B------:R-:W-:Y:S05]  /*0cf0*/  @P5 BRA `(.L_x_32) ;  /* 0x0000000000145947 */ /* 0x000fea0003800000 */
[----:B01----:R-:W-:Y:S04]  /*0d00*/  LDS R11, [R2] ;  /* 0x00000000020b7984 */ /* 0x003fe80000000800 */
[----:B------:R-:W0:Y:S02]  /*0d10*/  LDS R12, [R2+0x400] ;  /* 0x00040000020c7984 */ /* 0x000e240000000800 */
[----:B0-----:R-:W-:-:S13]  /*0d20*/  ISETP.GT.AND P5, PT, R11, R12, PT ;  /* 0x0000000c0b00720c */ /* 0x001fda0003fa4270 */
[----:B------:R2:W-:Y:S04]  /*0d30*/  @P5 STS [R2+0x400], R11 ;  /* 0x0004000b02005388 */ /* 0x0005e80000000800 */
[----:B------:R2:W-:Y:S02]  /*0d40*/  @P5 STS [R2], R12 ;  /* 0x0000000c02005388 */ /* 0x0005e40000000800 */
.L_x_32:
[----:B------:R-:W-:Y:S05]  /*0d50*/  BSYNC.RECONVERGENT B0 ;  /* 0x0000000000007941 */ /* 0x000fea0003800200 */
.L_x_31:
[----:B------:R-:W-:Y:S06]  /*0d60*/  BAR.SYNC.DEFER_BLOCKING 0x0 ;  /* 0x0000000000007b1d */ /* 0x000fec0000010000 */
[----:B------:R-:W-:Y:S02]  /*0d70*/  BSSY.RECONVERGENT B0, `(.L_x_33) ;  /* 0x0000008000007945 */ /* 0x000fe40003800200 */
[----:B------:R-:W-:Y:S06]  /*0d80*/  BAR.SYNC.DEFER_BLOCKING 0x0 ;  /* 0x0000000000007b1d */ /* 0x000fec0000010000 */
[----:B------:R-:W-:Y:S05]  /*0d90*/  @!P0 BRA `(.L_x_34) ;  /* 0x0000000000148947 */ /* 0x000fea0003800000 */
[----:B012---:R-:W-:Y:S04]  /*0da0*/  LDS R11, [R2] ;  /* 0x00000000020b7984 */ /* 0x007fe80000000800 */
[----:B------:R-:W0:Y:S02]  /*0db0*/  LDS R12, [R2+0x200] ;  /* 0x00020000020c7984 */ /* 0x000e240000000800 */
[----:B0-----:R-:W-:-:S13]  /*0dc0*/  ISETP.GT.AND P5, PT, R11, R12, PT ;  /* 0x0000000c0b00720c */ /* 0x001fda0003fa4270 */
[----:B------:R3:W-:Y:S04]  /*0dd0*/  @P5 STS [R2+0x200], R11 ;  /* 0x0002000b02005388 */ /* 0x0007e80000000800 */
[----:B------:R3:W-:Y:S02]  /*0de0*/  @P5 STS [R2], R12 ;  /* 0x0000000c02005388 */ /* 0x0007e40000000800 */
.L_x_34:
[----:B------:R-:W-:Y:S05]  /*0df0*/  BSYNC.RECONVERGENT B0 ;  /* 0x0000000000007941 */ /* 0x000fea0003800200 */
.L_x_33:
        /* <DEDUP_REMOVED lines=8> */
[----:B0123--:R-:W-:Y:S04]  /*0e80*/  LDS R11, [R2] ;  /* 0x00000000020b7984 */ /* 0x00ffe80000000800 */
[----:B------:R-:W0:Y:S02]  /*0e90*/  LDS R12, [R2+0x100] ;  /* 0x00010000020c7984 */ /* 0x000e240000000800 */
[----:B0-----:R-:W-:-:S13]  /*0ea0*/  ISETP.GT.AND P5, PT, R11, R12, PT ;  /* 0x0000000c0b00720c */ /* 0x001fda0003fa4270 */
[----:B------:R4:W-:Y:S04]  /*0eb0*/  @P5 STS [R2+0x100], R11 ;  /* 0x0001000b02005388 */ /* 0x0009e80000000800 */
[----:B------:R4:W-:Y:S02]  /*0ec0*/  @P5 STS [R2], R12 ;  /* 0x0000000c02005388 */ /* 0x0009e40000000800 */
.L_x_36:
[----:B------:R-:W-:Y:S05]  /*0ed0*/  BSYNC.RECONVERGENT B0 ;  /* 0x0000000000007941 */ /* 0x000fea0003800200 */
.L_x_35:
[----:B------:R-:W-:Y:S06]  /*0ee0*/  BAR.SYNC.DEFER_BLOCKING 0x0 ;  /* 0x0000000000007b1d */ /* 0x000fec0000010000 */
[----:B------:R-:W-:Y:S02]  /*0ef0*/  BSSY.RECONVERGENT B0, `(.L_x_37) ;  /* 0x0000008000007945 */ /* 0x000fe40003800200 */
[----:B------:R-:W-:Y:S06]  /*0f00*/  BAR.SYNC.DEFER_BLOCKING 0x0 ;  /* 0x0000000000007b1d */ /* 0x000fec0000010000 */
[----:B------:R-:W-:Y:S05]  /*0f10*/  @!P1 BRA `(.L_x_38) ;  /* 0x0000000000149947 */ /* 0x000fea0003800000 */
[----:B01234-:R-:W-:Y:S04]  /*0f20*/  LDS R11, [R2] ;  /* 0x00000000020b7984 */ /* 0x01ffe80000000800 */
[----:B------:R-:W0:Y:S02]  /*0f30*/  LDS R12, [R2+0x80] ;  /* 0x00008000020c7984 */ /* 0x000e240000000800 */
[----:B0-----:R-:W-:-:S13]  /*0f40*/  ISETP.GT.AND P5, PT, R11, R12, PT ;  /* 0x0000000c0b00720c */ /* 0x001fda0003fa4270 */
[----:B------:R0:W-:Y:S04]  /*0f50*/  @P5 STS [R2+0x80], R11 ;  /* 0x0000800b02005388 */ /* 0x0001e80000000800 */
[----:B------:R0:W-:Y:S02]  /*0f60*/  @P5 STS [R2], R12 ;  /* 0x0000000c02005388 */ /* 0x0001e40000000800 */
.L_x_38:
[----:B------:R-:W-:Y:S05]  /*0f70*/  BSYNC.RECONVERGENT B0 ;  /* 0x0000000000007941 */ /* 0x000fea0003800200 */
.L_x_37:
        /* <DEDUP_REMOVED lines=9> */
.L_x_40:
[----:B------:R-:W-:Y:S05]  /*1010*/  BSYNC.RECONVERGENT B0 ;  /* 0x0000000000007941 */ /* 0x000fea0003800200 */
.L_x_39:
        /* <DEDUP_REMOVED lines=9> */
.L_x_42:
[----:B------:R-:W-:Y:S05]  /*10b0*/  BSYNC.RECONVERGENT B0 ;  /* 0x0000000000007941 */ /* 0x000fea0003800200 */
.L_x_41:
[----:B------:R-:W-:Y:S08]  /*10c0*/  BAR.SYNC.DEFER_BLOCKING 0x0 ;  /* 0x0000000000007b1d */ /* 0x000ff00000010000 */
[----:B------:R-:W-:Y:S01]  /*10d0*/  BAR.SYNC.DEFER_BLOCKING 0x0 ;  /* 0x0000000000007b1d */ /* 0x000fe20000010000 */
[----:B------:R-:W-:Y:S02]  /*10e0*/  ISETP.GT.U32.AND P5, PT, R0, 0x3fb, PT ;  /* 0x000003fb0000780c */ /* 0x000fe40003fa4070 */
[----:B------:R-:W-:-:S03]  /*10f0*/  LOP3.LUT R13, R13, 0x1, RZ, 0xc0, !PT ;  /* 0x000000010d0d7812 */ /* 0x000fc600078ec0ff */
[----:B------:R-:W-:Y:S01]  /*1100*/  BSSY.RECONVERGENT B0, `(.L_x_43) ;  /* 0x0000008000007945 */ /* 0x000fe20003800200 */
[----:B------:R-:W-:-:S13]  /*1110*/  ISETP.EQ.U32.OR P5, PT, R13, 0x1, P5 ;  /* 0x000000010d00780c */ /* 0x000fda0002fa2470 */
[----:B------:R-:W-:Y:S05]  /*1120*/  @P5 BRA `(.L_x_44) ;  /* 0x0000000000145947 */ /* 0x000fea0003800000 */
[----:B01234-:R-:W-:Y:S04]  /*1130*/  LDS R11, [R2] ;  /* 0x00000000020b7984 */ /* 0x01ffe80000000800 */
[----:B------:R-:W0:Y:S02]  /*1140*/  LDS R12, [R2+0x10] ;  /* 0x00001000020c7984 */ /* 0x000e240000000800 */
[----:B0-----:R-:W-:-:S13]  /*1150*/  ISETP.GT.AND P5, PT, R11, R12, PT ;  /* 0x0000000c0b00720c */ /* 0x001fda0003fa4270 */
[----:B------:R0:W-:Y:S04]  /*1160*/  @P5 STS [R2+0x10], R11 ;  /* 0x0000100b02005388 */ /* 0x0001e80000000800 */
[----:B------:R0:W-:Y:S02]  /*1170*/  @P5 STS [R2], R12 ;  /* 0x0000000c02005388 */ /* 0x0001e40000000800 */
.L_x_44:
[----:B------:R-:W-:Y:S05]  /*1180*/  BSYNC.RECONVERGENT B0 ;  /* 0x0000000000007941 */ /* 0x000fea0003800200 */
.L_x_43:
        /* <DEDUP_REMOVED lines=9> */
.L_x_46:
[----:B------:R-:W-:Y:S05]  /*1220*/  BSYNC.RECONVERGENT B0 ;  /* 0x0000000000007941 */ /* 0x000fea0003800200 */
.L_x_45:
[----:B------:R-:W-:Y:S08]  /*1230*/  BAR.SYNC.DEFER_BLOCKING 0x0 ;  /* 0x0000000000007b1d */ /* 0x000ff00000010000 */
[----:B------:R-:W-:Y:S01]  /*1240*/  BAR.SYNC.DEFER_BLOCKING 0x0 ;  /* 0x0000000000007b1d */ /* 0x000fe20000010000 */
[----:B------:R-:W-:-:S05]  /*1250*/  ISETP.NE.AND P5, PT, R10, RZ, PT ;  /* 0x000000ff0a00720c */ /* 0x000fca0003fa5270 */
[----:B------:R-:W-:Y:S08]  /*1260*/  BSSY.RECONVERGENT B0, `(.L_x_47) ;  /* 0x0000007000007945 */ /* 0x000ff00003800200 */
[----:B------:R-:W-:Y:S05]  /*1270*/  @P5 BRA `(.L_x_48) ;  /* 0x0000000000145947 */ /* 0x000fea0003800000 */
[----:B01234-:R-:W-:Y:S04]  /*1280*/  LDS R11, [R2] ;  /* 0x00000000020b7984 */ /* 0x01ffe80000000800 */
[----:B------:R-:W0:Y:S02]  /*1290*/  LDS R12, [R2+0x4] ;  /* 0x00000400020c7984 */ /* 0x000e240000000800 */
[----:B0-----:R-:W-:-:S13]  /*12a0*/  ISETP.GT.AND P5, PT, R11, R12, PT ;  /* 0x0000000c0b00720c */ /* 0x001fda0003fa4270 */
[----:B------:R0:W-:Y:S04]  /*12b0*/  @P5 STS [R2+0x4], R11 ;  /* 0x0000040b02005388 */ /* 0x0001e80000000800 */
[----:B------:R0:W-:Y:S02]  /*12c0*/  @P5 STS [R2], R12 ;  /* 0x0000000c02005388 */ /* 0x0001e40000000800 */
.L_x_48:
[----:B------:R-:W-:Y:S05]  /*12d0*/  BSYNC.RECONVERGENT B0 ;  /* 0x0000000000007941 */ /* 0x000fea0003800200 */
.L_x_47:
[----:B------:R-:W-:Y:S01]  /*12e0*/  BAR.SYNC.DEFER_BLOCKING 0x0 ;  /* 0x0000000000007b1d */ /* 0x000fe20000010000 */
[----:B------:R-:W-:-:S05]  /*12f0*/  VIADD R7, R7, 0x400 ;  /* 0x0000040007077836 */ /* 0x000fca0000000000 */
[----:B------:R-:W-:Y:S01]  /*1300*/  ISETP.GE.AND P5, PT, R7, R6, PT ;  /* 0x000000060700720c */ /* 0x000fe20003fa6270 */
[----:B01234-:R-:W0:Y:S04]  /*1310*/  LDS R11, [R2] ;  /* 0x00000000020b7984 */ /* 0x01fe280000000800 */
[----:B0-----:R2:W-:Y:S01]  /*1320*/  STG.E desc[UR8][R8.64], R11 ;  /* 0x0000000b08007986 */ /* 0x0015e2000c101908 */
[----:B------:R-:W-:Y:S07]  /*1330*/  BAR.SYNC.DEFER_BLOCKING 0x0 ;  /* 0x0000000000007b1d */ /* 0x000fee0000010000 */
[----:B------:R-:W-:Y:S05]  /*1340*/  @!P5 BRA `(.L_x_49) ;  /* 0xfffffff80014d947 */ /* 0x000fea000383ffff */
.L_x_28:
[----:B------:R-:W0:Y:S01]  /*1350*/  S2UR UR5, SR_CgaCtaId ;  /* 0x00000000000579c3 */ /* 0x000e220000008800 */
[----:B------:R-:W-:Y:S01]  /*1360*/  UMOV UR4, 0x400 ;  /* 0x0000040000047882 */ /* 0x000fe20000000000 */
[----:B------:R-:W-:Y:S01]  /*1370*/  VIADD R7, R6, UR7 ;  /* 0x0000000706077c36 */ /* 0x000fe20008000000 */
[----:B0-----:R-:W-:-:S09]  /*1380*/  ULEA UR4, UR5, UR4, 0x18 ;  /* 0x0000000405047291 */ /* 0x001fd2000f8ec0ff */
[----:B------:R-:W0:Y:S02]  /*1390*/  LDS R4, [UR4+0x4] ;  /* 0x00000404ff047984 */ /* 0x000e240008000800 */
[----:B0-----:R-:W-:-:S13]  /*13a0*/  ISETP.GE.AND P5, PT, R7, R4, PT ;  /* 0x000000040700720c */ /* 0x001fda0003fa6270 */
[----:B------:R-:W-:Y:S05]  /*13b0*/  @!P5 BRA `(.L_x_50) ;  /* 0xfffffff40030d947 */ /* 0x000fea000383ffff */
.L_x_20:
[----:B------:R-:W-:Y:S06]  /*13c0*/  BAR.SYNC.DEFER_BLOCKING 0x0 ;  /* 0x0000000000007b1d */ /* 0x000fec0000010000 */
[----:B-12---:R-:W0:Y:S02]  /*13d0*/  LDS.64 R8, [UR4] ;  /* 0x00000004ff087984 */ /* 0x006e240008000a00 */
[----:B0-----:R-:W-:-:S05]  /*13e0*/  VIADD R7, R8, UR7 ;  /* 0x0000000708077c36 */ /* 0x001fca0008000000 */
[----:B------:R-:W-:-:S13]  /*13f0*/  ISETP.GE.AND P5, PT, R7, R9, PT ;  /* 0x000000090700720c */ /* 0x000fda0003fa6270 */
[----:B------:R-:W-:Y:S05]  /*1400*/  @P5 BRA `(.L_x_51) ;  /* 0x0000000800d85947 */ /* 0x000fea0003800000 */
[----:B------:R-:W-:-:S12]  /*1410*/  USHF.R.S32.HI UR6, URZ, 0x1, UR7 ;  /* 0x00000001ff067899 */ /* 0x000fd80008011407 */
.L_x_81:
[----:B------:R-:W-:-:S09]  /*1420*/  UISETP.GE.AND UP0, UPT, UR6, 0x400, UPT ;  /* 0x000004000600788c */ /* 0x000fd2000bf06270 */
[----:B------:R-:W-:Y:S05]  /*1430*/  BRA.U !UP0, `(.L_x_52) ;  /* 0x0000000108a87547 */ /* 0x000fea000b800000 */
[----:B------:R-:W-:Y:S01]  /*1440*/  VIADD R15, R7, UR7 ;  /* 0x00000007070f7c36 */ /* 0x000fe20008000000 */
[----:B------:R-:W-:-:S06]  /*1450*/  UMOV UR4, UR6 ;  /* 0x0000000600047c82 */ /* 0x000fcc0008000000 */
.L_x_58:
[----:B------:R-:W-:-:S09]  /*1460*/  UISETP.GE.AND UP0, UPT, UR7, 0x1, UPT ;  /* 0x000000010700788c */ /* 0x000fd2000bf06270 */
[----:B-1----:R-:W-:Y:S05]  /*1470*/  BRA.U !UP0, `(.L_x_53) ;  /* 0x0000000108887547 */ /* 0x002fea000b800000 */
[----:B------:R-:W-:Y:S01]  /*1480*/  ISETP.GE.U32.AND P5, PT, R0, 0x200, PT ;  /* 0x000002000000780c */ /* 0x000fe20003fa6070 */
[----:B------:R-:W-:-:S03]  /*1490*/  IMAD.MOV.U32 R6, RZ, RZ, R7 ;  /* 0x000000ffff067224 */ /* 0x000fc600078e0007 */
[----:B------:R-:W-:-:S05]  /*14a0*/  SEL R4, R0, UR4, !P5 ;  /* 0x0000000400047c07 */ /* 0x000fca000e800000 */
[----:B------:R-:W-:-:S07]  /*14b0*/  IMAD.IADD R17, R3, 0x1, R4 ;  /* 0x0000000103117824 */ /* 0x000fce00078e0204 */
.L_x_57:
[----:B------:R-:W0:Y:S01]  /*14c0*/  LDC.64 R4, c[0x0][0x380] ;  /* 0x0000e000ff047b82 */ /* 0x000e220000000a00 */
[----:B-1----:R-:W-:-:S07]  /*14d0*/  VIADD R19, R6, UR4 ;  /* 0x0000000406137c36 */ /* 0x002fce0008000000 */
.L_x_56:
[----:B------:R-:W-:Y:S01]  /*14e0*/  BAR.SYNC.DEFER_BLOCKING 0x0 ;  /* 0x0000000000007b1d */ /* 0x000fe20000010000 */
[----:B-1----:R-:W-:-:S04]  /*14f0*/  IMAD.IADD R9, R17, 0x1, R6 ;  /* 0x0000000111097824 */ /* 0x002fc800078e0206 */
[----:B0-----:R-:W-:-:S06]  /*1500*/  IMAD.WIDE.U32 R8, R9, 0x4, R4 ;  /* 0x0000000409087825 */ /* 0x001fcc00078e0004 */
        /* <DEDUP_REMOVED lines=10> */
[----:B0-----:R-:W-:-:S13]  /*15b0*/  ISETP.GE.AND P5, PT, R9, R8, PT ;  /* 0x000000080900720c */ /* 0x001fda0003fa6270 */
[----:B------:R1:W-:Y:S04]  /*15c0*/  @!P5 STS [R2+0x800], R9 ;  /* 0x000800090200d388 */ /* 0x0003e80000000800 */
[----:B------:R1:W-:Y:S02]  /*15d0*/  @!P5 STS [R2], R8 ;  /* 0x000000080200d388 */ /* 0x0003e40000000800 */
.L_x_55:
[----:B------:R-:W-:Y:S05]  /*15e0*/  BSYNC.RECONVERGENT B0 ;  /* 0x0000000000007941 */ /* 0x000fea0003800200 */
.L_x_54:
[----:B------:R-:W-:Y:S01]  /*15f0*/  BAR.SYNC.DEFER_BLOCKING 0x0 ;  /* 0x0000000000007b1d */ /* 0x000fe20000010000 */
[----:B01----:R-:W-:Y:S01]  /*1600*/  IADD3 R9, PT, PT, R11, R6, R3 ;  /* 0x000000060b097210 */ /* 0x003fe20007ffe003 */
[----:B------:R-:W-:-:S04]  /*1610*/  VIADD R6, R6, 0x200 ;  /* 0x0000020006067836 */ /* 0x000fc80000000000 */
        /* <DEDUP_REMOVED lines=8> */
.L_x_53:
[----:B------:R-:W-:Y:S02]  /*16a0*/  UISETP.GT.U32.AND UP0, UPT, UR4, 0x7ff, UPT ;  /* 0x000007ff0400788c */ /* 0x000fe4000bf04070 */
[----:B------:R-:W-:-:S07]  /*16b0*/  USHF.R.U32.HI UR5, URZ, 0x1, UR4 ;  /* 0x00000001ff057899 */ /* 0x000fce0008011604 */
[----:B------:R-:W-:Y:S01]  /*16c0*/  UMOV UR4, UR5 ;  /* 0x0000000500047c82 */ /* 0x000fe20008000000 */
[----:B------:R-:W-:Y:S05]  /*16d0*/  BRA.U UP0, `(.L_x_58) ;  /* 0xfffffffd00607547 */ /* 0x000fea000b83ffff */
.L_x_52:
[----:B------:R-:W-:Y:S02]  /*16e0*/  UISETP.GE.AND UP0, UPT, UR7, 0x1, UPT ;  /* 0x000000010700788c */ /* 0x000fe4000bf06270 */
[----:B------:R-:W-:-:S07]  /*16f0*/  VIADD R6, R7, UR7 ;  /* 0x0000000707067c36 */ /* 0x000fce0008000000 */
[----:B------:R-:W-:Y:S05]  /*1700*/  BRA.U !UP0, `(.L_x_59) ;  /* 0x0000000508fc7547 */ /* 0x000fea000b800000 */
[----:B------:R-:W0:Y:S01]  /*1710*/  LDC.64 R4, c[0x0][0x380] ;  /* 0x0000e000ff047b82 */ /* 0x000e220000000a00 */
[----:B------:R-:W-:-:S13]  /*1720*/  ISETP.GT.U32.AND P6, PT, R0, 0x1ff, PT ;  /* 0x000001ff0000780c */ /* 0x000fda0003fc4070 */
.L_x_80:
[----:B-12---:R-:W-:-:S04]  /*1730*/  IMAD.IADD R9, R0, 0x1, R7 ;  /* 0x0000000100097824 */ /* 0x006fc800078e0207 */
[----:B0-----:R-:W-:-:S05]  /*1740*/  IMAD.WIDE.U32 R8, R9, 0x4, R4 ;  /* 0x0000000409087825 */ /* 0x001fca00078e0004 */
[----:B------:R-:W2:Y:S01]  /*1750*/  LDG.E R11, desc[UR8][R8.64] ;  /* 0x00000008080b7981 */ /* 0x000ea2000c1e1900 */
[----:B------:R-:W-:Y:S01]  /*1760*/  BSSY.RECONVERGENT B0, `(.L_x_60) ;  /* 0x000000b000007945 */ /* 0x000fe20003800200 */
[----:B------:R-:W-:Y:S02]  /*1770*/  SHF.R.U32.HI R13, RZ, 0x8, R0 ;  /* 0x00000008ff0d7819 */ /* 0x000fe40000011600 */
[----:B--2---:R0:W-:Y:S01]  /*1780*/  STS [R2], R11 ;  /* 0x0000000b02007388 */ /* 0x0041e20000000800 */
[----:B------:R-:W-:Y:S08]  /*1790*/  BAR.SYNC.DEFER_BLOCKING 0x0 ;  /* 0x0000000000007b1d */ /* 0x000ff00000010000 */
[----:B------:R-:W-:Y:S06]  /*17a0*/  BAR.SYNC.DEFER_BLOCKING 0x0 ;  /* 0x0000000000007b1d */ /* 0x000fec0000010000 */
[----:B0-----:R-:W-:Y:S05]  /*17b0*/  @P6 BRA `(.L_x_61) ;  /* 0x0000000000146947 */ /* 0x001fea0003800000 */
[----:B------:R-:W-:Y:S04]  /*17c0*/  LDS R11, [R2] ;  /* 0x00000000020b7984 */ /* 0x000fe80000000800 */
[----:B------:R-:W0:Y:S02]  /*17d0*/  LDS R12, [R2+0x800] ;  /* 0x00080000020c7984 */ /* 0x000e240000000800 */
[----:B0-----:R-:W-:-:S13]  /*17e0*/  ISETP.GE.AND P5, PT, R11, R12, PT ;  /* 0x0000000c0b00720c */ /* 0x001fda0003fa6270 */
[----:B------:R0:W-:Y:S04]  /*17f0*/  @!P5 STS [R2+0x800], R11 ;  /* 0x0008000b0200d388 */ /* 0x0001e80000000800 */
[----:B------:R0:W-:Y:S02]  /*1800*/  @!P5 STS [R2], R12 ;  /* 0x0000000c0200d388 */ /* 0x0001e40000000800 */
.L_x_61:
[----:B------:R-:W-:Y:S05]  /*1810*/  BSYNC.RECONVERGENT B0 ;  /* 0x0000000000007941 */ /* 0x000fea0003800200 */
.L_x_60:
        /* <DEDUP_REMOVED lines=8> */
[----:B0-----:R-:W-:Y:S04]  /*18a0*/  LDS R11, [R2] ;  /* 0x00000000020b7984 */ /* 0x001fe80000000800 */
[----:B------:R-:W0:Y:S02]  /*18b0*/  LDS R12, [R2+0x400] ;  /* 0x00040000020c7984 */ /* 0x000e240000000800 */
[----:B0-----:R-:W-:-:S13]  /*18c0*/  ISETP.GE.AND P5, PT, R11, R12, PT ;  /* 0x0000000c0b00720c */ /* 0x001fda0003fa6270 */
[----:B------:R1:W-:Y:S04]  /*18d0*/  @!P5 STS [R2+0x400], R11 ;  /* 0x0004000b0200d388 */ /* 0x0003e80000000800 */
[----:B------:R1:W-:Y:S02]  /*18e0*/  @!P5 STS [R2], R12 ;  /* 0x0000000c0200d388 */ /* 0x0003e40000000800 */
.L_x_63:
[----:B------:R-:W-:Y:S05]  /*18f0*/  BSYNC.RECONVERGENT B0 ;  /* 0x0000000000007941 */ /* 0x000fea0003800200 */
.L_x_62:
[----:B------:R-:W-:Y:S06]  /*1900*/  BAR.SYNC.DEFER_BLOCKING 0x0 ;  /* 0x0000000000007b1d */ /* 0x000fec0000010000 */
[----:B------:R-:W-:Y:S02]  /*1910*/  BSSY.RECONVERGENT B0, `(.L_x_64) ;  /* 0x0000008000007945 */ /* 0x000fe40003800200 */
[----:B------:R-:W-:Y:S06]  /*1920*/  BAR.SYNC.DEFER_BLOCKING 0x0 ;  /* 0x0000000000007b1d */ /* 0x000fec0000010000 */
[----:B------:R-:W-:Y:S05]  /*1930*/  @!P0 BRA `(.L_x_65) ;  /* 0x0000000000148947 */ /* 0x000fea0003800000 */
[----:B01----:R-:W-:Y:S04]  /*1940*/  LDS R11, [R2] ;  /* 0x00000000020b7984 */ /* 0x003fe80000000800 */
[----:B------:R-:W0:Y:S02]  /*1950*/  LDS R12, [R2+0x200] ;  /* 0x00020000020c7984 */ /* 0x000e240000000800 */
[----:B0-----:R-:W-:-:S13]  /*1960*/  ISETP.GE.AND P5, PT, R11, R12, PT ;  /* 0x0000000c0b00720c */ /* 0x001fda0003fa6270 */
[----:B------:R2:W-:Y:S04]  /*1970*/  @!P5 STS [R2+0x200], R11 ;  /* 0x0002000b0200d388 */ /* 0x0005e80000000800 */
[----:B------:R2:W-:Y:S02]  /*1980*/  @!P5 STS [R2], R12 ;  /* 0x0000000c0200d388 */ /* 0x0005e40000000800 */
.L_x_65:
[----:B------:R-:W-:Y:S05]  /*1990*/  BSYNC.RECONVERGENT B0 ;  /* 0x0000000000007941 */ /* 0x000fea0003800200 */
.L_x_64:
        /* <DEDUP_REMOVED lines=8> */
[----:B012---:R-:W-:Y:S04]  /*1a20*/  LDS R11, [R2] ;  /* 0x00000000020b7984 */ /* 0x007fe80000000800 */
[----:B------:R-:W0:Y:S02]  /*1a30*/  LDS R12, [R2+0x100] ;  /* 0x00010000020c7984 */ /* 0x000e240000000800 */
[----:B0-----:R-:W-:-:S13]  /*1a40*/  ISETP.GE.AND P5, PT, R11, R12, PT ;  /* 0x0000000c0b00720c */ /* 0x001fda0003fa6270 */
[----:B------:R3:W-:Y:S04]  /*1a50*/  @!P5 STS [R2+0x100], R11 ;  /* 0x0001000b0200d388 */ /* 0x0007e80000000800 */
[----:B------:R3:W-:Y:S02]  /*1a60*/  @!P5 STS [R2], R12 ;  /* 0x0000000c0200d388 */ /* 0x0007e40000000800 */
.L_x_67:
[----:B------:R-:W-:Y:S05]  /*1a70*/  BSYNC.RECONVERGENT B0 ;  /* 0x0000000000007941 */ /* 0x000fea0003800200 */
.L_x_66:
[----:B------:R-:W-:Y:S06]  /*1a80*/  BAR.SYNC.DEFER_BLOCKING 0x0 ;  /* 0x0000000000007b1d */ /* 0x000fec0000010000 */
[----:B------:R-:W-:Y:S02]  /*1a90*/  BSSY.RECONVERGENT B0, `(.L_x_68) ;  /* 0x0000008000007945 */ /* 0x000fe40003800200 */
[----:B------:R-:W-:Y:S06]  /*1aa0*/  BAR.SYNC.DEFER_BLOCKING 0x0 ;  /* 0x0000000000007b1d */ /* 0x000fec0000010000 */
[----:B------:R-:W-:Y:S05]  /*1ab0*/  @!P1 BRA `(.L_x_69) ;  /* 0x0000000000149947 */ /* 0x000fea0003800000 */
[----:B0123--:R-:W-:Y:S04]  /*1ac0*/  LDS R11, [R2] ;  /* 0x00000000020b7984 */ /* 0x00ffe80000000800 */
[----:B------:R-:W0:Y:S02]  /*1ad0*/  LDS R12, [R2+0x80] ;  /* 0x00008000020c7984 */ /* 0x000e240000000800 */
[----:B0-----:R-:W-:-:S13]  /*1ae0*/  ISETP.GE.AND P5, PT, R11, R12, PT ;  /* 0x0000000c0b00720c */ /* 0x001fda0003fa6270 */
[----:B------:R4:W-:Y:S04]  /*1af0*/  @!P5 STS [R2+0x80], R11 ;  /* 0x0000800b0200d388 */ /* 0x0009e80000000800 */
[----:B------:R4:W-:Y:S02]  /*1b00*/  @!P5 STS [R2], R12 ;  /* 0x0000000c0200d388 */ /* 0x0009e40000000800 */
.L_x_69:
[----:B------:R-:W-:Y:S05]  /*1b10*/  BSYNC.RECONVERGENT B0 ;  /* 0x0000000000007941 */ /* 0x000fea0003800200 */
.L_x_68:
[----:B------:R-:W-:Y:S06]  /*1b20*/  BAR.SYNC.DEFER_BLOCKING 0x0 ;  /* 0x0000000000007b1d */ /* 0x000fec0000010000 */
[----:B------:R-:W-:Y:S02]  /*1b30*/  BSSY.RECONVERGENT B0, `(.L_x_70) ;  /* 0x0000008000007945 */ /* 0x000fe40003800200 */
[----:B------:R-:W-:Y:S06]  /*1b40*/  BAR.SYNC.DEFER_BLOCKING 0x0 ;  /* 0x0000000000007b1d */ /* 0x000fec0000010000 */
[----:B------:R-:W-:Y:S05]  /*1b50*/  @!P2 BRA `(.L_x_71) ;  /* 0x000000000014a947 */ /* 0x000fea0003800000 */
[----:B01234-:R-:W-:Y:S04]  /*1b60*/  LDS R11, [R2] ;  /* 0x00000000020b7984 */ /* 0x01ffe80000000800 */
[----:B------:R-:W0:Y:S02]  /*1b70*/  LDS R12, [R2+0x40] ;  /* 0x00004000020c7984 */ /* 0x000e240000000800 */
[----:B0-----:R-:W-:-:S13]  /*1b80*/  ISETP.GE.AND P5, PT, R11, R12, PT ;  /* 0x0000000c0b00720c */ /* 0x001fda0003fa6270 */
[----:B------:R0:W-:Y:S04]  /*1b90*/  @!P5 STS [R2+0x40], R11 ;  /* 0x0000400b0200d388 */ /* 0x0001e80000000800 */
[----:B------:R0:W-:Y:S02]  /*1ba0*/  @!P5 STS [R2], R12 ;  /* 0x0000000c0200d388 */ /* 0x0001e40000000800 */
.L_x_71:
[----:B------:R-:W-:Y:S05]  /*1bb0*/  BSYNC.RECONVERGENT B0 ;  /* 0x0000000000007941 */ /* 0x000fea0003800200 */
.L_x_70:
        /* <DEDUP_REMOVED lines=9> */
.L_x_73:
[----:B------:R-:W-:Y:S05]  /*1c50*/  BSYNC.RECONVERGENT B0 ;  /* 0x0000000000007941 */ /* 0x000fea0003800200 */
.L_x_72:
        /* <DEDUP_REMOVED lines=9> */
[----:B0-----:R-:W-:-:S13]  /*1cf0*/  ISETP.GE.AND P5, PT, R11, R12, PT ;  /* 0x0000000c0b00720c */ /* 0x001fda0003fa6270 */
[----:B------:R0:W-:Y:S04]  /*1d00*/  @!P5 STS [R2+0x10], R11 ;  /* 0x0000100b0200d388 */ /* 0x0001e80000000800 */
[----:B------:R0:W-:Y:S02]  /*1d10*/  @!P5 STS [R2], R12 ;  /* 0x0000000c0200d388 */ /* 0x0001e40000000800 */
.L_x_75:
[----:B------:R-:W-:Y:S05]  /*1d20*/  BSYNC.RECONVERGENT B0 ;  /* 0x0000000000007941 */ /* 0x000fea0003800200 */
.L_x_74:
        /* <DEDUP_REMOVED lines=9> */
.L_x_77:
[----:B------:R-:W-:Y:S05]  /*1dc0*/  BSYNC.RECONVERGENT B0 ;  /* 0x0000000000007941 */ /* 0x000fea0003800200 */
.L_x_76:
[----:B------:R-:W-:Y:S08]  /*1dd0*/  BAR.SYNC.DEFER_BLOCKING 0x0 ;  /* 0x0000000000007b1d */ /* 0x000ff00000010000 */
[----:B------:R-:W-:Y:S01]  /*1de0*/  BAR.SYNC.DEFER_BLOCKING 0x0 ;  /* 0x0000000000007b1d */ /* 0x000fe20000010000 */
[----:B------:R-:W-:-:S05]  /*1df0*/  ISETP.NE.AND P5, PT, R10, RZ, PT ;  /* 0x000000ff0a00720c */ /* 0x000fca0003fa5270 */
[----:B------:R-:W-:Y:S08]  /*1e00*/  BSSY.RECONVERGENT B0, `(.L_x_78) ;  /* 0x0000007000007945 */ /* 0x000ff00003800200 */
[----:B------:R-:W-:Y:S05]  /*1e10*/  @P5 BRA `(.L_x_79) ;  /* 0x0000000000145947 */ /* 0x000fea0003800000 */
[----:B01234-:R-:W-:Y:S04]  /*1e20*/  LDS R11, [R2] ;  /* 0x00000000020b7984 */ /* 0x01ffe80000000800 */
[----:B------:R-:W0:Y:S02]  /*1e30*/  LDS R12, [R2+0x4] ;  /* 0x00000400020c7984 */ /* 0x000e240000000800 */
[----:B0-----:R-:W-:-:S13]  /*1e40*/  ISETP.GE.AND P5, PT, R11, R12, PT ;  /* 0x0000000c0b00720c */ /* 0x001fda0003fa6270 */
[----:B------:R0:W-:Y:S04]  /*1e50*/  @!P5 STS [R2+0x4], R11 ;  /* 0x0000040b0200d388 */ /* 0x0001e80000000800 */
[----:B------:R0:W-:Y:S02]  /*1e60*/  @!P5 STS [R2], R12 ;  /* 0x0000000c0200d388 */ /* 0x0001e40000000800 */
.L_x_79:
[----:B------:R-:W-:Y:S05]  /*1e70*/  BSYNC.RECONVERGENT B0 ;  /* 0x0000000000007941 */ /* 0x000fea0003800200 */
.L_x_78:
[----:B------:R-:W-:Y:S01]  /*1e80*/  BAR.SYNC.DEFER_BLOCKING 0x0 ;  /* 0x0000000000007b1d */ /* 0x000fe20000010000 */
[----:B------:R-:W-:-:S07]  /*1e90*/  VIADD R7, R7, 0x400 ;  /* 0x0000040007077836 */ /* 0x000fce0000000000 */
[----:B------:R-:W-:Y:S01]  /*1ea0*/  BAR.SYNC.DEFER_BLOCKING 0x0 ;  /* 0x0000000000007b1d */ /* 0x000fe20000010000 */
[----:B------:R-:W-:-:S05]  /*1eb0*/  ISETP.GE.AND P5, PT, R7, R6, PT ;  /* 0x000000060700720c */ /* 0x000fca0003fa6270 */
[----:B01234-:R-:W0:Y:S04]  /*1ec0*/  LDS R11, [R2] ;  /* 0x00000000020b7984 */ /* 0x01fe280000000800 */
[----:B0-----:R2:W-:Y:S01]  /*1ed0*/  STG.E desc[UR8][R8.64], R11 ;  /* 0x0000000b08007986 */ /* 0x0015e2000c101908 */
[----:B------:R-:W-:Y:S06]  /*1ee0*/  BAR.SYNC.DEFER_BLOCKING 0x0 ;  /* 0x0000000000007b1d */ /* 0x000fec0000010000 */
[----:B------:R-:W-:Y:S05]  /*1ef0*/  @!P5 BRA `(.L_x_80) ;  /* 0xfffffff8000cd947 */ /* 0x000fea000383ffff */
.L_x_59:
[----:B------:R-:W0:Y:S01]  /*1f00*/  S2UR UR5, SR_CgaCtaId ;  /* 0x00000000000579c3 */ /* 0x000e220000008800 */
[----:B------:R-:W-:Y:S01]  /*1f10*/  UMOV UR4, 0x400 ;  /* 0x0000040000047882 */ /* 0x000fe20000000000 */
[----:B------:R-:W-:Y:S01]  /*1f20*/  VIADD R7, R6, UR7 ;  /* 0x0000000706077c36 */ /* 0x000fe20008000000 */
[----:B0-----:R-:W-:-:S09]  /*1f30*/  ULEA UR4, UR5, UR4, 0x18 ;  /* 0x0000000405047291 */ /* 0x001fd2000f8ec0ff */
[----:B-12---:R-:W0:Y:S02]  /*1f40*/  LDS R9, [UR4+0x4] ;  /* 0x00000404ff097984 */ /* 0x006e240008000800 */
[----:B0-----:R-:W-:-:S13]  /*1f50*/  ISETP.GE.AND P5, PT, R7, R9, PT ;  /* 0x000000090700720c */ /* 0x001fda0003fa6270 */
[----:B------:R-:W-:Y:S05]  /*1f60*/  @!P5 BRA `(.L_x_81) ;  /* 0xfffffff4002cd947 */ /* 0x000fea000383ffff */
.L_x_51:
[----:B------:R-:W0:Y:S01]  /*1f70*/  LDCU UR4, c[0x0][0x388] ;  /* 0x00007100ff0477ac */ /* 0x000e220008000800 */
[----:B------:R-:W-:-:S04]  /*1f80*/  USHF.L.U32 UR7, UR7, 0x1, URZ ;  /* 0x0000000107077899 */ /* 0x000fc800080006ff */
[----:B0-----:R-:W-:-:S09]  /*1f90*/  UISETP.GE.AND UP0, UPT, UR7, UR4, UPT ;  /* 0x000000040700728c */ /* 0x001fd2000bf06270 */
[----:B------:R-:W-:Y:S05]  /*1fa0*/  BRA.U !UP0, `(.L_x_82) ;  /* 0xffffffe908187547 */ /* 0x000fea000b83ffff */
[----:B------:R-:W-:Y:S05]  /*1fb0*/  EXIT ;  /* 0x000000000000794d */ /* 0x000fea0003800000 */
.L_x_83:
        /* <DEDUP_REMOVED lines=12> */
.L_x_152:


//--------------------- .text.oneReduction        --------------------------
	.section	.text.oneReduction,"ax",@progbits
	.align	128
        .global         oneReduction
        .type           oneReduction,@function
        .size           oneReduction,(.L_x_153 - oneReduction)
        .other          oneReduction,@"STO_CUDA_ENTRY STV_DEFAULT"
oneReduction:
.text.oneReduction:
[----:B------:R-:W-:Y:S08]  /*0000*/  LDC R1, c[0x0][0x37c] ;  /* 0x0000df00ff017b82 */ /* 0x000ff00000000800 */
[----:B------:R-:W0:Y:S01]  /*0010*/  LDC R8, c[0x0][0x38c] ;  /* 0x0000e300ff087b82 */ /* 0x000e220000000800 */
[----:B------:R-:W1:Y:S01]  /*0020*/  S2R R0, SR_TID.X ;  /* 0x0000000000007919 */ /* 0x000e620000002100 */
[----:B------:R-:W2:Y:S06]  /*0030*/  LDCU.64 UR8, c[0x0][0x358] ;  /* 0x00006b00ff0877ac */ /* 0x000eac0008000a00 */
[----:B------:R-:W3:Y:S01]  /*0040*/  S2UR UR4, SR_CTAID.X ;  /* 0x00000000000479c3 */ /* 0x000ee20000002500 */
[----:B0-----:R-:W0:Y:S01]  /*0050*/  I2F.U32.RP R4, R8 ;  /* 0x0000000800047306 */ /* 0x001e220000209000 */
[----:B------:R-:W-:-:S02]  /*0060*/  ISETP.NE.U32.AND P1, PT, R8, RZ, PT ;  /* 0x000000ff0800720c */ /* 0x000fc40003f25070 */
[----:B------:R-:W-:-:S04]  /*0070*/  LEA.HI R6, R8, R8, RZ, 0x1 ;  /* 0x0000000808067211 */ /* 0x000fc800078f08ff */
[----:B------:R-:W-:Y:S02]  /*0080*/  SHF.R.S32.HI R6, RZ, 0x1, R6 ;  /* 0x00000001ff067819 */ /* 0x000fe40000011406 */
[----:B-1----:R-:W-:Y:S01]  /*0090*/  ISETP.NE.AND P2, PT, R0, RZ, PT ;  /* 0x000000ff0000720c */ /* 0x002fe20003f45270 */
[----:B0-----:R-:W0:-:S12]  /*00a0*/  MUFU.RCP R4, R4 ;  /* 0x0000000400047308 */ /* 0x001e180000001000 */
[----:B------:R-:W3:Y:S01]  /*00b0*/  @!P2 LDC R7, c[0x0][0x388] ;  /* 0x0000e200ff07ab82 */ /* 0x000ee20000000800 */
[----:B0-----:R-:W-:Y:S02]  /*00c0*/  VIADD R2, R4, 0xffffffe ;  /* 0x0ffffffe04027836 */ /* 0x001fe40000000000 */
[----:B------:R-:W0:Y:S02]  /*00d0*/  @!P2 S2R R4, SR_CgaCtaId ;  /* 0x000000000004a919 */ /* 0x000e240000008800 */
[----:B------:R1:W4:Y:S02]  /*00e0*/  F2I.FTZ.U32.TRUNC.NTZ R3, R2 ;  /* 0x0000000200037305 */ /* 0x000324000021f000 */
[----:B-1----:R-:W-:Y:S02]  /*00f0*/  IMAD.MOV.U32 R2, RZ, RZ, RZ ;  /* 0x000000ffff027224 */ /* 0x002fe400078e00ff */
[----:B----4-:R-:W-:-:S04]  /*0100*/  IMAD.MOV R5, RZ, RZ, -R3 ;  /* 0x000000ffff057224 */ /* 0x010fc800078e0a03 */
[----:B------:R-:W-:-:S04]  /*0110*/  IMAD R5, R5, R8, RZ ;  /* 0x0000000805057224 */ /* 0x000fc800078e02ff */
[----:B------:R-:W-:-:S04]  /*0120*/  IMAD.HI.U32 R3, R3, R5, R2 ;  /* 0x0000000503037227 */ /* 0x000fc800078e0002 */
[----:B---3--:R-:W-:Y:S02]  /*0130*/  @!P2 IMAD R2, R7, UR4, RZ ;  /* 0x000000040702ac24 */ /* 0x008fe4000f8e02ff */
[----:B------:R-:W-:-:S04]  /*0140*/  IMAD.HI.U32 R3, R3, UR4, RZ ;  /* 0x0000000403037c27 */ /* 0x000fc8000f8e00ff */
[----:B------:R-:W-:-:S04]  /*0150*/  IMAD.MOV R3, RZ, RZ, -R3 ;  /* 0x000000ffff037224 */ /* 0x000fc800078e0a03 */
[----:B------:R-:W-:Y:S01]  /*0160*/  IMAD R5, R8, R3, UR4 ;  /* 0x0000000408057e24 */ /* 0x000fe2000f8e0203 */
[----:B------:R-:W-:-:S04]  /*0170*/  @!P2 MOV R3, 0x400 ;  /* 0x000004000003a802 */ /* 0x000fc80000000f00 */
[----:B------:R-:W-:Y:S02]  /*0180*/  ISETP.GE.U32.AND P0, PT, R5, R8, PT ;  /* 0x000000080500720c */ /* 0x000fe40003f06070 */
[----:B0-----:R-:W-:Y:S01]  /*0190*/  @!P2 LEA R4, R4, R3, 0x18 ;  /* 0x000000030404a211 */ /* 0x001fe200078ec0ff */
[----:B------:R-:W-:-:S05]  /*01a0*/  @!P2 IMAD.IADD R3, R2, 0x1, R7 ;  /* 0x000000010203a824 */ /* 0x000fca00078e0207 */
[----:B------:R0:W-:Y:S05]  /*01b0*/  @!P2 STS.64 [R4], R2 ;  /* 0x000000020400a388 */ /* 0x0001ea0000000a00 */
[----:B------:R-:W-:Y:S01]  /*01c0*/  @P0 IMAD.IADD R5, R5, 0x1, -R8 ;  /* 0x0000000105050824 */ /* 0x000fe200078e0a08 */
[----:B------:R-:W-:Y:S04]  /*01d0*/  BAR.SYNC.DEFER_BLOCKING 0x0 ;  /* 0x0000000000007b1d */ /* 0x000fe80000010000 */
[----:B------:R-:W-:-:S13]  /*01e0*/  ISETP.GE.U32.AND P0, PT, R5, R8, PT ;  /* 0x000000080500720c */ /* 0x000fda0003f06070 */
[----:B------:R-:W-:Y:S01]  /*01f0*/  @P0 IMAD.IADD R5, R5, 0x1, -R8 ;  /* 0x0000000105050824 */ /* 0x000fe200078e0a08 */
[----:B------:R-:W-:-:S04]  /*0200*/  @!P1 LOP3.LUT R5, RZ, R8, RZ, 0x33, !PT ;  /* 0x00000008ff059212 */ /* 0x000fc800078e33ff */
[----:B------:R-:W-:-:S13]  /*0210*/  ISETP.GE.U32.AND P0, PT, R5, R6, PT ;  /* 0x000000060500720c */ /* 0x000fda0003f06070 */
[----:B0-2---:R-:W-:Y:S05]  /*0220*/  @!P0 BRA `(.L_x_84) ;  /* 0x0000000c00288947 */ /* 0x005fea0003800000 */
[----:B------:R-:W0:Y:S01]  /*0230*/  S2UR UR6, SR_CgaCtaId ;  /* 0x00000000000679c3 */ /* 0x000e220000008800 */
[----:B------:R-:W1:Y:S01]  /*0240*/  LDCU UR7, c[0x0][0x388] ;  /* 0x00007100ff0777ac */ /* 0x000e620008000800 */
[----:B------:R-:W-:Y:S02]  /*0250*/  UMOV UR5, 0x400 ;  /* 0x0000040000057882 */ /* 0x000fe40000000000 */
[----:B------:R-:W-:Y:S02]  /*0260*/  UIADD3 UR4, UPT, UPT, UR5, 0x8, URZ ;  /* 0x0000000805047890 */ /* 0x000fe4000fffe0ff */
[----:B-1----:R-:W-:Y:S02]  /*0270*/  UISETP.GE.AND UP0, UPT, UR7, 0x800, UPT ;  /* 0x000008000700788c */ /* 0x002fe4000bf06270 */
[----:B0-----:R-:W-:-:S06]  /*0280*/  ULEA UR4, UR6, UR4, 0x18 ;  /* 0x0000000406047291 */ /* 0x001fcc000f8ec0ff */
[----:B------:R-:W-:Y:S01]  /*0290*/  LEA R4, R0, UR4, 0x2 ;  /* 0x0000000400047c11 */ /* 0x000fe2000f8e10ff */
[----:B------:R-:W-:Y:S06]  /*02a0*/  BRA.U !UP0, `(.L_x_85) ;  /* 0x0000000108e47547 */ /* 0x000fec000b800000 */
[----:B------:R-:W-:Y:S01]  /*02b0*/  ULEA UR5, UR6, UR5, 0x18 ;  /* 0x0000000506057291 */ /* 0x000fe2000f8ec0ff */
[----:B------:R-:W-:Y:S01]  /*02c0*/  VIMNMX.U32 R2, PT, PT, R0, 0x200, !PT ;  /* 0x0000020000027848 */ /* 0x000fe20007fe0000 */
[----:B------:R-:W0:Y:S04]  /*02d0*/  LDCU UR4, c[0x0][0x388] ;  /* 0x00007100ff0477ac */ /* 0x000e280008000800 */
[----:B------:R-:W-:-:S03]  /*02e0*/  VIADD R5, R2, 0xfffffe00 ;  /* 0xfffffe0002057836 */ /* 0x000fc60000000000 */
[----:B------:R-:W1:Y:S04]  /*02f0*/  LDS R3, [UR5+0x4] ;  /* 0x00000405ff037984 */ /* 0x000e680008000800 */
.L_x_92:
[----:B------:R-:W2:Y:S01]  /*0300*/  S2UR UR6, SR_CgaCtaId ;  /* 0x00000000000679c3 */ /* 0x000ea20000008800 */
[----:B------:R-:W-:Y:S02]  /*0310*/  UMOV UR5, 0x400 ;  /* 0x0000040000057882 */ /* 0x000fe40000000000 */
[----:B--2---:R-:W-:-:S09]  /*0320*/  ULEA UR5, UR6, UR5, 0x18 ;  /* 0x0000000506057291 */ /* 0x004fd2000f8ec0ff */
[----:B-1----:R-:W1:Y:S01]  /*0330*/  LDS R2, [UR5] ;  /* 0x00000005ff027984 */ /* 0x002e620008000800 */
[----:B0-----:R-:W-:Y:S01]  /*0340*/  UMOV UR5, UR4 ;  /* 0x0000000400057c82 */ /* 0x001fe20008000000 */
[----:B------:R-:W-:Y:S01]  /*0350*/  USHF.R.U32.HI UR4, URZ, 0x1, UR4 ;  /* 0x00000001ff047899 */ /* 0x000fe20008011604 */
[----:B-1----:R-:W-:-:S13]  /*0360*/  ISETP.GE.AND P0, PT, R2, R3, PT ;  /* 0x000000030200720c */ /* 0x002fda0003f06270 */
[----:B------:R-:W-:Y:S05]  /*0370*/  @P0 BRA `(.L_x_86) ;  /* 0x0000000000a80947 */ /* 0x000fea0003800000 */
[C---:B------:R-:W-:Y:S01]  /*0380*/  ISETP.GE.U32.AND P0, PT, R0.reuse, 0x200, PT ;  /* 0x000002000000780c */ /* 0x040fe20003f06070 */
[----:B------:R-:W-:Y:S01]  /*0390*/  IMAD.MOV.U32 R8, RZ, RZ, R2 ;  /* 0x000000ffff087224 */ /* 0x000fe200078e0002 */
[----:B------:R-:W-:Y:S02]  /*03a0*/  ULOP3.LUT UR10, UR5, 0x7ffffffe, URZ, 0xc0, !UPT ;  /* 0x7ffffffe050a7892 */ /* 0x000fe4000f8ec0ff */
[----:B------:R-:W-:-:S05]  /*03b0*/  SEL R6, R0, UR4, !P0 ;  /* 0x0000000400067c07 */ /* 0x000fca000c000000 */
[----:B------:R-:W-:-:S07]  /*03c0*/  IMAD.IADD R13, R5, 0x1, R6 ;  /* 0x00000001050d7824 */ /* 0x000fce00078e0206 */
.L_x_91:
[----:B------:R-:W-:-:S09]  /*03d0*/  UISETP.GE.U32.AND UP0, UPT, UR5, 0x2, UPT ;  /* 0x000000020500788c */ /* 0x000fd2000bf06070 */
[----:B-1----:R-:W-:Y:S05]  /*03e0*/  BRA.U !UP0, `(.L_x_87) ;  /* 0x0000000108807547 */ /* 0x002fea000b800000 */
[----:B------:R-:W0:Y:S01]  /*03f0*/  LDC.64 R2, c[0x0][0x380] ;  /* 0x0000e000ff027b82 */ /* 0x000e220000000a00 */
[----:B------:R-:W-:Y:S01]  /*0400*/  ISETP.GT.U32.AND P0, PT, R0, 0x1ff, PT ;  /* 0x000001ff0000780c */ /* 0x000fe20003f04070 */
[----:B------:R-:W-:Y:S02]  /*0410*/  VIADD R15, R8, UR4 ;  /* 0x00000004080f7c36 */ /* 0x000fe40008000000 */
[----:B------:R-:W-:-:S10]  /*0420*/  IMAD.MOV.U32 R10, RZ, RZ, R8 ;  /* 0x000000ffff0a7224 */ /* 0x000fd400078e0008 */
.L_x_90:
[----:B------:R-:W-:Y:S01]  /*0430*/  BAR.SYNC.DEFER_BLOCKING 0x0 ;  /* 0x0000000000007b1d */ /* 0x000fe20000010000 */
[----:B-1----:R-:W-:-:S04]  /*0440*/  IMAD.IADD R7, R13, 0x1, R10 ;  /* 0x000000010d077824 */ /* 0x002fc800078e020a */
[----:B0-----:R-:W-:-:S06]  /*0450*/  IMAD.WIDE.U32 R6, R7, 0x4, R2 ;  /* 0x0000000407067825 */ /* 0x001fcc00078e0002 */
[----:B------:R-:W2:Y:S01]  /*0460*/  LDG.E R7, desc[UR8][R6.64] ;  /* 0x0000000806077981 */ /* 0x000ea2000c1e1900 */
[----:B------:R-:W-:Y:S01]  /*0470*/  BSSY.RECONVERGENT B0, `(.L_x_88) ;  /* 0x000000b000007945 */ /* 0x000fe20003800200 */
[----:B------:R-:W-:Y:S02]  /*0480*/  IMAD.U32 R9, RZ, RZ, UR4 ;  /* 0x00000004ff097e24 */ /* 0x000fe4000f8e00ff */
        /* <DEDUP_REMOVED lines=9> */
.L_x_89:
[----:B------:R-:W-:Y:S05]  /*0520*/  BSYNC.RECONVERGENT B0 ;  /* 0x0000000000007941 */ /* 0x000fea0003800200 */
.L_x_88:
        /* <DEDUP_REMOVED lines=8> */
[----:B------:R-:W0:Y:S01]  /*05b0*/  S2UR UR7, SR_CgaCtaId ;  /* 0x00000000000779c3 */ /* 0x000e220000008800 */
[----:B------:R-:W-:Y:S02]  /*05c0*/  UMOV UR6, 0x400 ;  /* 0x0000040000067882 */ /* 0x000fe40000000000 */
[----:B0-----:R-:W-:-:S09]  /*05d0*/  ULEA UR6, UR7, UR6, 0x18 ;  /* 0x0000000607067291 */ /* 0x001fd2000f8ec0ff */
[----:B------:R-:W0:Y:S03]  /*05e0*/  LDS R3, [UR6+0x4] ;  /* 0x00000406ff037984 */ /* 0x000e260008000800 */
.L_x_87:
[----:B------:R-:W-:-:S05]  /*05f0*/  VIADD R8, R8, UR10 ;  /* 0x0000000a08087c36 */ /* 0x000fca0008000000 */
[----:B0-----:R-:W-:-:S13]  /*0600*/  ISETP.GE.AND P0, PT, R8, R3, PT ;  /* 0x000000030800720c */ /* 0x001fda0003f06270 */
[----:B------:R-:W-:Y:S05]  /*0610*/  @!P0 BRA `(.L_x_91) ;  /* 0xfffffffc006c8947 */ /* 0x000fea000383ffff */
.L_x_86:
[----:B------:R-:W-:-:S09]  /*0620*/  UISETP.GE.U32.AND UP0, UPT, UR5, 0x1000, UPT ;  /* 0x000010000500788c */ /* 0x000fd2000bf06070 */
[----:B------:R-:W-:Y:S05]  /*0630*/  BRA.U UP0, `(.L_x_92) ;  /* 0xfffffffd00307547 */ /* 0x000fea000b83ffff */
.L_x_85:
[----:B------:R-:W0:Y:S02]  /*0640*/  LDC R2, c[0x0][0x388] ;  /* 0x0000e200ff027b82 */ /* 0x000e240000000800 */
[----:B0-----:R-:W-:-:S13]  /*0650*/  ISETP.GE.AND P0, PT, R2, 0x1, PT ;  /* 0x000000010200780c */ /* 0x001fda0003f06270 */
[----:B------:R-:W-:Y:S05]  /*0660*/  @!P0 EXIT ;  /* 0x000000000000894d */ /* 0x000fea0003800000 */
[----:B------:R-:W0:Y:S01]  /*0670*/  S2UR UR5, SR_CgaCtaId ;  /* 0x00000000000579c3 */ /* 0x000e220000008800 */
[----:B------:R-:W-:Y:S01]  /*0680*/  UMOV UR4, 0x400 ;  /* 0x0000040000047882 */ /* 0x000fe20000000000 */
[C---:B------:R-:W-:Y:S02]  /*0690*/  LOP3.LUT P0, RZ, R0.reuse, 0x100, RZ, 0xc0, !PT ;  /* 0x0000010000ff7812 */ /* 0x040fe4000780c0ff */
[C---:B------:R-:W-:Y:S02]  /*06a0*/  LOP3.LUT P1, RZ, R0.reuse, 0x80, RZ, 0xc0, !PT ;  /* 0x0000008000ff7812 */ /* 0x040fe4000782c0ff */
[C---:B------:R-:W-:Y:S02]  /*06b0*/  LOP3.LUT P2, RZ, R0.reuse, 0x40, RZ, 0xc0, !PT ;  /* 0x0000004000ff7812 */ /* 0x040fe4000784c0ff */
[----:B------:R-:W2:Y:S01]  /*06c0*/  LDC.64 R2, c[0x0][0x380] ;  /* 0x0000e000ff027b82 */ /* 0x000ea20000000a00 */
[C---:B------:R-:W-:Y:S02]  /*06d0*/  LOP3.LUT P3, RZ, R0.reuse, 0x20, RZ, 0xc0, !PT ;  /* 0x0000002000ff7812 */ /* 0x040fe4000786c0ff */
[----:B------:R-:W-:-:S02]  /*06e0*/  LOP3.LUT P4, RZ, R0, 0x10, RZ, 0xc0, !PT ;  /* 0x0000001000ff7812 */ /* 0x000fc4000788c0ff */
[C---:B------:R-:W-:Y:S02]  /*06f0*/  ISETP.LT.U32.AND P0, PT, R0.reuse, 0x300, !P0 ;  /* 0x000003000000780c */ /* 0x040fe40004701070 */
[C---:B------:R-:W-:Y:S02]  /*0700*/  ISETP.LT.U32.AND P1, PT, R0.reuse, 0x380, !P1 ;  /* 0x000003800000780c */ /* 0x040fe40004f21070 */
[C---:B------:R-:W-:Y:S02]  /*0710*/  ISETP.LT.U32.AND P2, PT, R0.reuse, 0x3c0, !P2 ;  /* 0x000003c00000780c */ /* 0x040fe40005741070 */
[C---:B------:R-:W-:Y:S02]  /*0720*/  ISETP.LT.U32.AND P3, PT, R0.reuse, 0x3e0, !P3 ;  /* 0x000003e00000780c */ /* 0x040fe40005f61070 */
[----:B------:R-:W-:Y:S01]  /*0730*/  ISETP.LT.U32.AND P4, PT, R0, 0x3f0, !P4 ;  /* 0x000003f00000780c */ /* 0x000fe20006781070 */
[----:B0-----:R-:W-:Y:S01]  /*0740*/  ULEA UR4, UR5, UR4, 0x18 ;  /* 0x0000000405047291 */ /* 0x001fe2000f8ec0ff */
[----:B------:R-:W0:Y:S08]  /*0750*/  LDCU UR5, c[0x0][0x388] ;  /* 0x00007100ff0577ac */ /* 0x000e300008000800 */
[----:B------:R-:W3:Y:S03]  /*0760*/  LDS R5, [UR4] ;  /* 0x00000004ff057984 */ /* 0x000ee60008000800 */
.L_x_113:
[----:B------:R-:W-:Y:S01]  /*0770*/  BAR.SYNC.DEFER_BLOCKING 0x0 ;  /* 0x0000000000007b1d */ /* 0x000fe20000010000 */
[----:B-1-3--:R-:W-:-:S04]  /*0780*/  IMAD.IADD R7, R0, 0x1, R5 ;  /* 0x0000000100077824 */ /* 0x00afc800078e0205 */
[----:B--2---:R-:W-:-:S05]  /*0790*/  IMAD.WIDE.U32 R6, R7, 0x4, R2 ;  /* 0x0000000407067825 */ /* 0x004fca00078e0002 */
[----:B------:R-:W2:Y:S01]  /*07a0*/  LDG.E R9, desc[UR8][R6.64] ;  /* 0x0000000806097981 */ /* 0x000ea2000c1e1900 */
[C---:B------:R-:W-:Y:S01]  /*07b0*/  ISETP.GT.U32.AND P6, PT, R0.reuse, 0x1ff, PT ;  /* 0x000001ff0000780c */ /* 0x040fe20003fc4070 */
[----:B------:R-:W-:Y:S01]  /*07c0*/  BSSY.RECONVERGENT B0, `(.L_x_93) ;  /* 0x000000d000007945 */ /* 0x000fe20003800200 */
[----:B------:R-:W-:Y:S02]  /*07d0*/  SHF.R.U32.HI R8, RZ, 0x3, R0 ;  /* 0x00000003ff087819 */ /* 0x000fe40000011600 */
[----:B------:R-:W-:Y:S02]  /*07e0*/  ISETP.GT.U32.AND P5, PT, R0, 0x3f7, PT ;  /* 0x000003f70000780c */ /* 0x000fe40003fa4070 */
[----:B------:R-:W-:-:S04]  /*07f0*/  LOP3.LUT R8, R8, 0x1, RZ, 0xc0, !PT ;  /* 0x0000000108087812 */ /* 0x000fc800078ec0ff */
[----:B------:R-:W-:Y:S01]  /*0800*/  ISETP.EQ.U32.OR P5, PT, R8, 0x1, P5 ;  /* 0x000000010800780c */ /* 0x000fe20002fa2470 */
[----:B--2---:R1:W-:Y:S01]  /*0810*/  STS [R4], R9 ;  /* 0x0000000904007388 */ /* 0x0043e20000000800 */
[----:B------:R-:W-:Y:S06]  /*0820*/  BAR.SYNC.DEFER_BLOCKING 0x0 ;  /* 0x0000000000007b1d */ /* 0x000fec0000010000 */
[----:B------:R-:W-:Y:S05]  /*0830*/  @P6 BRA `(.L_x_94) ;  /* 0x0000000000146947 */ /* 0x000fea0003800000 */
[----:B-1----:R-:W-:Y:S04]  /*0840*/  LDS R9, [R4] ;  /* 0x0000000004097984 */ /* 0x002fe80000000800 */
[----:B------:R-:W1:Y:S02]  /*0850*/  LDS R8, [R4+0x800] ;  /* 0x0008000004087984 */ /* 0x000e640000000800 */
[----:B-1----:R-:W-:-:S13]  /*0860*/  ISETP.GE.AND P6, PT, R9, R8, PT ;  /* 0x000000080900720c */ /* 0x002fda0003fc6270 */
[----:B------:R2:W-:Y:S04]  /*0870*/  @!P6 STS [R4+0x800], R9 ;  /* 0x000800090400e388 */ /* 0x0005e80000000800 */
[----:B------:R2:W-:Y:S02]  /*0880*/  @!P6 STS [R4], R8 ;  /* 0x000000080400e388 */ /* 0x0005e40000000800 */
.L_x_94:
[----:B0-----:R-:W-:Y:S05]  /*0890*/  BSYNC.RECONVERGENT B0 ;  /* 0x0000000000007941 */ /* 0x001fea0003800200 */
.L_x_93:
[----:B------:R-:W-:Y:S06]  /*08a0*/  BAR.SYNC.DEFER_BLOCKING 0x0 ;  /* 0x0000000000007b1d */ /* 0x000fec0000010000 */
[----:B------:R-:W-:Y:S04]  /*08b0*/  BSSY.RECONVERGENT B0, `(.L_x_95) ;  /* 0x0000007000007945 */ /* 0x000fe80003800200 */
[----:B------:R-:W-:Y:S05]  /*08c0*/  @!P0 BRA `(.L_x_96) ;  /* 0x0000000000148947 */ /* 0x000fea0003800000 */
[----:B-12---:R-:W-:Y:S04]  /*08d0*/  LDS R9, [R4] ;  /* 0x0000000004097984 */ /* 0x006fe80000000800 */
[----:B------:R-:W0:Y:S02]  /*08e0*/  LDS R8, [R4+0x400] ;  /* 0x0004000004087984 */ /* 0x000e240000000800 */
[----:B0-----:R-:W-:-:S13]  /*08f0*/  ISETP.GE.AND P6, PT, R9, R8, PT ;  /* 0x000000080900720c */ /* 0x001fda0003fc6270 */
[----:B------:R0:W-:Y:S04]  /*0900*/  @!P6 STS [R4+0x400], R9 ;  /* 0x000400090400e388 */ /* 0x0001e80000000800 */
[----:B------:R0:W-:Y:S02]  /*0910*/  @!P6 STS [R4], R8 ;  /* 0x000000080400e388 */ /* 0x0001e40000000800 */
.L_x_96:
[----:B------:R-:W-:Y:S05]  /*0920*/  BSYNC.RECONVERGENT B0 ;  /* 0x0000000000007941 */ /* 0x000fea0003800200 */
.L_x_95:
[----:B------:R-:W-:Y:S06]  /*0930*/  BAR.SYNC.DEFER_BLOCKING 0x0 ;  /* 0x0000000000007b1d */ /* 0x000fec0000010000 */
[----:B------:R-:W-:Y:S04]  /*0940*/  BSSY.RECONVERGENT B0, `(.L_x_97) ;  /* 0x0000007000007945 */ /* 0x000fe80003800200 */
[----:B------:R-:W-:Y:S05]  /*0950*/  @!P1 BRA `(.L_x_98) ;  /* 0x0000000000149947 */ /* 0x000fea0003800000 */
[----:B012---:R-:W-:Y:S04]  /*0960*/  LDS R9, [R4] ;  /* 0x0000000004097984 */ /* 0x007fe80000000800 */
[----:B------:R-:W0:Y:S02]  /*0970*/  LDS R8, [R4+0x200] ;  /* 0x0002000004087984 */ /* 0x000e240000000800 */
[----:B0-----:R-:W-:-:S13]  /*0980*/  ISETP.GE.AND P6, PT, R9, R8, PT ;  /* 0x000000080900720c */ /* 0x001fda0003fc6270 */
[----:B------:R3:W-:Y:S04]  /*0990*/  @!P6 STS [R4+0x200], R9 ;  /* 0x000200090400e388 */ /* 0x0007e80000000800 */
[----:B------:R3:W-:Y:S02]  /*09a0*/  @!P6 STS [R4], R8 ;  /* 0x000000080400e388 */ /* 0x0007e40000000800 */
.L_x_98:
[----:B------:R-:W-:Y:S05]  /*09b0*/  BSYNC.RECONVERGENT B0 ;  /* 0x0000000000007941 */ /* 0x000fea0003800200 */
.L_x_97:
[----:B------:R-:W-:Y:S06]  /*09c0*/  BAR.SYNC.DEFER_BLOCKING 0x0 ;  /* 0x0000000000007b1d */ /* 0x000fec0000010000 */
[----:B------:R-:W-:Y:S04]  /*09d0*/  BSSY.RECONVERGENT B0, `(.L_x_99) ;  /* 0x0000007000007945 */ /* 0x000fe80003800200 */
[----:B------:R-:W-:Y:S05]  /*09e0*/  @!P2 BRA `(.L_x_100) ;  /* 0x000000000014a947 */ /* 0x000fea0003800000 */
[----:B0123--:R-:W-:Y:S04]  /*09f0*/  LDS R9, [R4] ;  /* 0x0000000004097984 */ /* 0x00ffe80000000800 */
[----:B------:R-:W0:Y:S02]  /*0a00*/  LDS R8, [R4+0x100] ;  /* 0x0001000004087984 */ /* 0x000e240000000800 */
[----:B0-----:R-:W-:-:S13]  /*0a10*/  ISETP.GE.AND P6, PT, R9, R8, PT ;  /* 0x000000080900720c */ /* 0x001fda0003fc6270 */
[----:B------:R4:W-:Y:S04]  /*0a20*/  @!P6 STS [R4+0x100], R9 ;  /* 0x000100090400e388 */ /* 0x0009e80000000800 */
[----:B------:R4:W-:Y:S02]  /*0a30*/  @!P6 STS [R4], R8 ;  /* 0x000000080400e388 */ /* 0x0009e40000000800 */
.L_x_100:
[----:B------:R-:W-:Y:S05]  /*0a40*/  BSYNC.RECONVERGENT B0 ;  /* 0x0000000000007941 */ /* 0x000fea0003800200 */
.L_x_99:
[----:B------:R-:W-:Y:S06]  /*0a50*/  BAR.SYNC.DEFER_BLOCKING 0x0 ;  /* 0x0000000000007b1d */ /* 0x000fec0000010000 */
[----:B------:R-:W-:Y:S04]  /*0a60*/  BSSY.RECONVERGENT B0, `(.L_x_101) ;  /* 0x0000007000007945 */ /* 0x000fe80003800200 */
[----:B------:R-:W-:Y:S05]  /*0a70*/  @!P3 BRA `(.L_x_102) ;  /* 0x000000000014b947 */ /* 0x000fea0003800000 */
[----:B01234-:R-:W-:Y:S04]  /*0a80*/  LDS R9, [R4] ;  /* 0x0000000004097984 */ /* 0x01ffe80000000800 */
[----:B------:R-:W0:Y:S02]  /*0a90*/  LDS R8, [R4+0x80] ;  /* 0x0000800004087984 */ /* 0x000e240000000800 */
[----:B0-----:R-:W-:-:S13]  /*0aa0*/  ISETP.GE.AND P6, PT, R9, R8, PT ;  /* 0x000000080900720c */ /* 0x001fda0003fc6270 */
[----:B------:R0:W-:Y:S04]  /*0ab0*/  @!P6 STS [R4+0x80], R9 ;  /* 0x000080090400e388 */ /* 0x0001e80000000800 */
[----:B------:R0:W-:Y:S02]  /*0ac0*/  @!P6 STS [R4], R8 ;  /* 0x000000080400e388 */ /* 0x0001e40000000800 */
.L_x_102:
[----:B------:R-:W-:Y:S05]  /*0ad0*/  BSYNC.RECONVERGENT B0 ;  /* 0x0000000000007941 */ /* 0x000fea0003800200 */
.L_x_101:
        /* <DEDUP_REMOVED lines=8> */
.L_x_104:
[----:B------:R-:W-:Y:S05]  /*0b60*/  BSYNC.RECONVERGENT B0 ;  /* 0x0000000000007941 */ /* 0x000fea0003800200 */
.L_x_103:
[----:B------:R-:W-:Y:S01]  /*0b70*/  BAR.SYNC.DEFER_BLOCKING 0x0 ;  /* 0x0000000000007b1d */ /* 0x000fe20000010000 */
[----:B------:R-:W-:Y:S02]  /*0b80*/  ISETP.GT.U32.AND P6, PT, R0, 0x3fb, PT ;  /* 0x000003fb0000780c */ /* 0x000fe40003fc4070 */
[--C-:B------:R-:W-:Y:S02]  /*0b90*/  SHF.R.U32.HI R10, RZ, 0x2, R0.reuse ;  /* 0x00000002ff0a7819 */ /* 0x100fe40000011600 */
[----:B------:R-:W-:Y:S01]  /*0ba0*/  SHF.R.U32.HI R11, RZ, 0x1, R0 ;  /* 0x00000001ff0b7819 */ /* 0x000fe20000011600 */
[----:B------:R-:W-:Y:S04]  /*0bb0*/  BSSY.RECONVERGENT B0, `(.L_x_105) ;  /* 0x0000007000007945 */ /* 0x000fe80003800200 */
[----:B------:R-:W-:Y:S05]  /*0bc0*/  @P5 BRA `(.L_x_106) ;  /* 0x0000000000145947 */ /* 0x000fea0003800000 */
[----:B01234-:R-:W-:Y:S04]  /*0bd0*/  LDS R9, [R4] ;  /* 0x0000000004097984 */ /* 0x01ffe80000000800 */
[----:B------:R-:W0:Y:S02]  /*0be0*/  LDS R8, [R4+0x20] ;  /* 0x0000200004087984 */ /* 0x000e240000000800 */
[----:B0-----:R-:W-:-:S13]  /*0bf0*/  ISETP.GE.AND P5, PT, R9, R8, PT ;  /* 0x000000080900720c */ /* 0x001fda0003fa6270 */
[----:B------:R0:W-:Y:S04]  /*0c00*/  @!P5 STS [R4+0x20], R9 ;  /* 0x000020090400d388 */ /* 0x0001e80000000800 */
[----:B------:R0:W-:Y:S02]  /*0c10*/  @!P5 STS [R4], R8 ;  /* 0x000000080400d388 */ /* 0x0001e40000000800 */
.L_x_106:
[----:B------:R-:W-:Y:S05]  /*0c20*/  BSYNC.RECONVERGENT B0 ;  /* 0x0000000000007941 */ /* 0x000fea0003800200 */
.L_x_105:
[----:B------:R-:W-:Y:S01]  /*0c30*/  LOP3.LUT R10, R10, 0x1, RZ, 0xc0, !PT ;  /* 0x000000010a0a7812 */ /* 0x000fe200078ec0ff */
[----:B------:R-:W-:Y:S01]  /*0c40*/  BAR.SYNC.DEFER_BLOCKING 0x0 ;  /* 0x0000000000007b1d */ /* 0x000fe20000010000 */
[----:B------:R-:W-:Y:S02]  /*0c50*/  ISETP.GT.U32.AND P5, PT, R0, 0x3fd, PT ;  /* 0x000003fd0000780c */ /* 0x000fe40003fa4070 */
[----:B------:R-:W-:Y:S02]  /*0c60*/  ISETP.EQ.U32.OR P6, PT, R10, 0x1, P6 ;  /* 0x000000010a00780c */ /* 0x000fe400037c2470 */
[----:B------:R-:W-:Y:S01]  /*0c70*/  LOP3.LUT R11, R11, 0x1, RZ, 0xc0, !PT ;  /* 0x000000010b0b7812 */ /* 0x000fe200078ec0ff */
[----:B------:R-:W-:Y:S03]  /*0c80*/  BSSY.RECONVERGENT B0, `(.L_x_107) ;  /* 0x0000008000007945 */ /* 0x000fe60003800200 */
[----:B------:R-:W-:-:S07]  /*0c90*/  ISETP.EQ.U32.OR P5, PT, R11, 0x1, P5 ;  /* 0x000000010b00780c */ /* 0x000fce0002fa2470 */
[----:B------:R-:W-:Y:S06]  /*0ca0*/  @P6 BRA `(.L_x_108) ;  /* 0x0000000000146947 */ /* 0x000fec0003800000 */
[----:B01234-:R-:W-:Y:S04]  /*0cb0*/  LDS R9, [R4] ;  /* 0x0000000004097984 */ /* 0x01ffe80000000800 */
[----:B------:R-:W0:Y:S02]  /*0cc0*/  LDS R8, [R4+0x10] ;  /* 0x0000100004087984 */ /* 0x000e240000000800 */
[----:B0-----:R-:W-:-:S13]  /*0cd0*/  ISETP.GE.AND P6, PT, R9, R8, PT ;  /* 0x000000080900720c */ /* 0x001fda0003fc6270 */
[----:B------:R0:W-:Y:S04]  /*0ce0*/  @!P6 STS [R4+0x10], R9 ;  /* 0x000010090400e388 */ /* 0x0001e80000000800 */
[----:B------:R0:W-:Y:S02]  /*0cf0*/  @!P6 STS [R4], R8 ;  /* 0x000000080400e388 */ /* 0x0001e40000000800 */
.L_x_108:
[----:B------:R-:W-:Y:S05]  /*0d00*/  BSYNC.RECONVERGENT B0 ;  /* 0x0000000000007941 */ /* 0x000fea0003800200 */
.L_x_107:
[----:B------:R-:W-:Y:S06]  /*0d10*/  BAR.SYNC.DEFER_BLOCKING 0x0 ;  /* 0x0000000000007b1d */ /* 0x000fec0000010000 */
[----:B------:R-:W-:Y:S04]  /*0d20*/  BSSY.RECONVERGENT B0, `(.L_x_109) ;  /* 0x0000007000007945 */ /* 0x000fe80003800200 */
[----:B------:R-:W-:Y:S05]  /*0d30*/  @P5 BRA `(.L_x_110) ;  /* 0x0000000000145947 */ /* 0x000fea0003800000 */
[----:B01234-:R-:W-:Y:S04]  /*0d40*/  LDS R9, [R4] ;  /* 0x0000000004097984 */ /* 0x01ffe80000000800 */
[----:B------:R-:W0:Y:S02]  /*0d50*/  LDS R8, [R4+0x8] ;  /* 0x0000080004087984 */ /* 0x000e240000000800 */
[----:B0-----:R-:W-:-:S13]  /*0d60*/  ISETP.GE.AND P5, PT, R9, R8, PT ;  /* 0x000000080900720c */ /* 0x001fda0003fa6270 */
[----:B------:R0:W-:Y:S04]  /*0d70*/  @!P5 STS [R4+0x8], R9 ;  /* 0x000008090400d388 */ /* 0x0001e80000000800 */
[----:B------:R0:W-:Y:S02]  /*0d80*/  @!P5 STS [R4], R8 ;  /* 0x000000080400d388 */ /* 0x0001e40000000800 */
.L_x_110:
[----:B------:R-:W-:Y:S05]  /*0d90*/  BSYNC.RECONVERGENT B0 ;  /* 0x0000000000007941 */ /* 0x000fea0003800200 */
.L_x_109:
[----:B------:R-:W-:Y:S01]  /*0da0*/  BAR.SYNC.DEFER_BLOCKING 0x0 ;  /* 0x0000000000007b1d */ /* 0x000fe20000010000 */
[----:B------:R-:W-:-:S05]  /*0db0*/  LOP3.LUT P5, RZ, R0, 0x1, RZ, 0xc0, !PT ;  /* 0x0000000100ff7812 */ /* 0x000fca00078ac0ff */
[----:B------:R-:W-:Y:S08]  /*0dc0*/  BSSY.RECONVERGENT B0, `(.L_x_111) ;  /* 0x0000007000007945 */ /* 0x000ff00003800200 */
[----:B------:R-:W-:Y:S05]  /*0dd0*/  @P5 BRA `(.L_x_112) ;  /* 0x0000000000145947 */ /* 0x000fea0003800000 */
[----:B01234-:R-:W-:Y:S04]  /*0de0*/  LDS R9, [R4] ;  /* 0x0000000004097984 */ /* 0x01ffe80000000800 */
[----:B------:R-:W0:Y:S02]  /*0df0*/  LDS R8, [R4+0x4] ;  /* 0x0000040004087984 */ /* 0x000e240000000800 */
[----:B0-----:R-:W-:-:S13]  /*0e00*/  ISETP.GE.AND P5, PT, R9, R8, PT ;  /* 0x000000080900720c */ /* 0x001fda0003fa6270 */
[----:B------:R0:W-:Y:S04]  /*0e10*/  @!P5 STS [R4+0x4], R9 ;  /* 0x000004090400d388 */ /* 0x0001e80000000800 */
[----:B------:R0:W-:Y:S02]  /*0e20*/  @!P5 STS [R4], R8 ;  /* 0x000000080400d388 */ /* 0x0001e40000000800 */
.L_x_112:
[----:B------:R-:W-:Y:S05]  /*0e30*/  BSYNC.RECONVERGENT B0 ;  /* 0x0000000000007941 */ /* 0x000fea0003800200 */
.L_x_111:
[----:B------:R-:W-:Y:S01]  /*0e40*/  BAR.SYNC.DEFER_BLOCKING 0x0 ;  /* 0x0000000000007b1d */ /* 0x000fe20000010000 */
[----:B------:R-:W-:-:S05]  /*0e50*/  VIADD R5, R5, 0x400 ;  /* 0x0000040005057836 */ /* 0x000fca0000000000 */
[----:B01234-:R-:W0:Y:S04]  /*0e60*/  LDS R9, [R4] ;  /* 0x0000000004097984 */ /* 0x01fe280000000800 */
[----:B------:R-:W1:Y:S04]  /*0e70*/  LDS R8, [UR4] ;  /* 0x00000004ff087984 */ /* 0x000e680008000800 */
[----:B0-----:R4:W-:Y:S01]  /*0e80*/  STG.E desc[UR8][R6.64], R9 ;  /* 0x0000000906007986 */ /* 0x0019e2000c101908 */
[----:B-1----:R-:W-:-:S05]  /*0e90*/  VIADD R8, R8, UR5 ;  /* 0x0000000508087c36 */ /* 0x002fca0008000000 */
[----:B------:R-:W-:-:S13]  /*0ea0*/  ISETP.GE.AND P5, PT, R5, R8, PT ;  /* 0x000000080500720c */ /* 0x000fda0003fa6270 */
[----:B----4-:R-:W-:Y:S05]  /*0eb0*/  @!P5 BRA `(.L_x_113) ;  /* 0xfffffff8002cd947 */ /* 0x010fea000383ffff */
[----:B------:R-:W-:Y:S05]  /*0ec0*/  EXIT ;  /* 0x000000000000794d */ /* 0x000fea0003800000 */
.L_x_84:
        /* <DEDUP_REMOVED lines=9> */
[----:B------:R-:W-:-:S05]  /*0f60*/  VIMNMX.U32 R4, PT, PT, R0, 0x200, !PT ;  /* 0x0000020000047848 */ /* 0x000fca0007fe0000 */
[----:B------:R-:W-:-:S03]  /*0f70*/  VIADD R14, R4, 0xfffffe00 ;  /* 0xfffffe00040e7836 */ /* 0x000fc60000000000 */
[----:B------:R-:W0:Y:S02]  /*0f80*/  LDS R3, [UR4+0x4] ;  /* 0x00000404ff037984 */ /* 0x000e240008000800 */
[----:B------:R-:W1:Y:S02]  /*0f90*/  LDCU UR4, c[0x0][0x388] ;  /* 0x00007100ff0477ac */ /* 0x000e640008000800 */
.L_x_121:
[----:B------:R-:W2:Y:S01]  /*0fa0*/  S2UR UR6, SR_CgaCtaId ;  /* 0x00000000000679c3 */ /* 0x000ea20000008800 */
[----:B------:R-:W-:Y:S02]  /*0fb0*/  UMOV UR5, 0x400 ;  /* 0x0000040000057882 */ /* 0x000fe40000000000 */
[----:B--2---:R-:W-:-:S09]  /*0fc0*/  ULEA UR5, UR6, UR5, 0x18 ;  /* 0x0000000506057291 */ /* 0x004fd2000f8ec0ff */
[----:B------:R-:W0:Y:S01]  /*0fd0*/  LDS R4, [UR5] ;  /* 0x00000005ff047984 */ /* 0x000e220008000800 */
[----:B-1----:R-:W-:Y:S01]  /*0fe0*/  UMOV UR5, UR4 ;  /* 0x0000000400057c82 */ /* 0x002fe20008000000 */
[----:B------:R-:W-:Y:S01]  /*0ff0*/  USHF.R.U32.HI UR4, URZ, 0x1, UR4 ;  /* 0x00000001ff047899 */ /* 0x000fe20008011604 */
[----:B0-----:R-:W-:-:S13]  /*1000*/  ISETP.GE.AND P0, PT, R4, R3, PT ;  /* 0x000000030400720c */ /* 0x001fda0003f06270 */
[----:B------:R-:W-:Y:S05]  /*1010*/  @P0 BRA `(.L_x_115) ;  /* 0x0000000000ac0947 */ /* 0x000fea0003800000 */
[C---:B------:R-:W-:Y:S01]  /*1020*/  ISETP.GE.U32.AND P0, PT, R0.reuse, 0x200, PT ;  /* 0x000002000000780c */ /* 0x040fe20003f06070 */
[----:B------:R-:W-:Y:S01]  /*1030*/  IMAD.MOV.U32 R8, RZ, RZ, R4 ;  /* 0x000000ffff087224 */ /* 0x000fe200078e0004 */
[----:B------:R-:W-:Y:S02]  /*1040*/  ULOP3.LUT UR10, UR5, 0x7ffffffe, URZ, 0xc0, !UPT ;  /* 0x7ffffffe050a7892 */ /* 0x000fe4000f8ec0ff */
[----:B------:R-:W-:-:S05]  /*1050*/  SEL R5, R0, UR4, !P0 ;  /* 0x0000000400057c07 */ /* 0x000fca000c000000 */
[----:B------:R-:W-:-:S07]  /*1060*/  IMAD.IADD R13, R14, 0x1, R5 ;  /* 0x000000010e0d7824 */ /* 0x000fce00078e0205 */
.L_x_120:
[----:B------:R-:W-:-:S09]  /*1070*/  UISETP.GE.U32.AND UP0, UPT, UR5, 0x2, UPT ;  /* 0x000000020500788c */ /* 0x000fd2000bf06070 */
[----:B-1----:R-:W-:Y:S05]  /*1080*/  BRA.U !UP0, `(.L_x_116) ;  /* 0x0000000108847547 */ /* 0x002fea000b800000 */
[----:B------:R-:W0:Y:S01]  /*1090*/  LDC.64 R4, c[0x0][0x380] ;  /* 0x0000e000ff047b82 */ /* 0x000e220000000a00 */
[--C-:B------:R-:W-:Y:S02]  /*10a0*/  IMAD.IADD R3, R13, 0x1, R8.reuse ;  /* 0x000000010d037824 */ /* 0x100fe400078e0208 */
[----:B------:R-:W-:Y:S02]  /*10b0*/  VIADD R12, R8, UR4 ;  /* 0x00000004080c7c36 */ /* 0x000fe40008000000 */
[----:B------:R-:W-:-:S07]  /*10c0*/  IMAD.MOV.U32 R9, RZ, RZ, R8 ;  /* 0x000000ffff097224 */ /* 0x000fce00078e0008 */
.L_x_119:
        /* <DEDUP_REMOVED lines=15> */
.L_x_118:
[----:B------:R-:W-:Y:S05]  /*11c0*/  BSYNC.RECONVERGENT B0 ;  /* 0x0000000000007941 */ /* 0x000fea0003800200 */
.L_x_117:
        /* <DEDUP_REMOVED lines=13> */
.L_x_116:
[----:B------:R-:W-:-:S05]  /*12a0*/  VIADD R8, R8, UR10 ;  /* 0x0000000a08087c36 */ /* 0x000fca0008000000 */
[----:B0-----:R-:W-:-:S13]  /*12b0*/  ISETP.GE.AND P0, PT, R8, R3, PT ;  /* 0x000000030800720c */ /* 0x001fda0003f06270 */
[----:B------:R-:W-:Y:S05]  /*12c0*/  @!P0 BRA `(.L_x_120) ;  /* 0xfffffffc00688947 */ /* 0x000fea000383ffff */
.L_x_115:
[----:B------:R-:W-:-:S09]  /*12d0*/  UISETP.GE.U32.AND UP0, UPT, UR5, 0x1000, UPT ;  /* 0x000010000500788c */ /* 0x000fd2000bf06070 */
[----:B------:R-:W-:Y:S05]  /*12e0*/  BRA.U UP0, `(.L_x_121) ;  /* 0xfffffffd002c7547 */ /* 0x000fea000b83ffff */
.L_x_114:
        /* <DEDUP_REMOVED lines=19> */
.L_x_142:
        /* <DEDUP_REMOVED lines=15> */
[----:B-1----:R-:W-:-:S13]  /*1510*/  ISETP.GT.AND P6, PT, R9, R8, PT ;  /* 0x000000080900720c */ /* 0x002fda0003fc4270 */
[----:B------:R2:W-:Y:S04]  /*1520*/  @P6 STS [R2+0x800], R9 ;  /* 0x0008000902006388 */ /* 0x0005e80000000800 */
[----:B------:R2:W-:Y:S02]  /*1530*/  @P6 STS [R2], R8 ;  /* 0x0000000802006388 */ /* 0x0005e40000000800 */
.L_x_123:
[----:B0-----:R-:W-:Y:S05]  /*1540*/  BSYNC.RECONVERGENT B0 ;  /* 0x0000000000007941 */ /* 0x001fea0003800200 */
.L_x_122:
[----:B------:R-:W-:Y:S01]  /*1550*/  BAR.SYNC.DEFER_BLOCKING 0x0 ;  /* 0x0000000000007b1d */ /* 0x000fe20000010000 */
[----:B------:R-:W-:Y:S02]  /*1560*/  ISETP.GT.U32.AND P6, PT, R0, 0x3bf, PT ;  /* 0x000003bf0000780c */ /* 0x000fe40003fc4070 */
[--C-:B------:R-:W-:Y:S02]  /*1570*/  SHF.R.U32.HI R10, RZ, 0x6, R0.reuse ;  /* 0x00000006ff0a7819 */ /* 0x100fe40000011600 */
[----:B------:R-:W-:Y:S01]  /*1580*/  SHF.R.U32.HI R11, RZ, 0x2, R0 ;  /* 0x00000002ff0b7819 */ /* 0x000fe20000011600 */
[----:B------:R-:W-:Y:S04]  /*1590*/  BSSY.RECONVERGENT B0, `(.L_x_124) ;  /* 0x0000007000007945 */ /* 0x000fe80003800200 */
[----:B------:R-:W-:Y:S05]  /*15a0*/  @P5 BRA `(.L_x_125) ;  /* 0x0000000000145947 */ /* 0x000fea0003800000 */
[----:B-12---:R-:W-:Y:S04]  /*15b0*/  LDS R9, [R2] ;  /* 0x0000000002097984 */ /* 0x006fe80000000800 */
[----:B------:R-:W0:Y:S02]  /*15c0*/  LDS R8, [R2+0x400] ;  /* 0x0004000002087984 */ /* 0x000e240000000800 */
[----:B0-----:R-:W-:-:S13]  /*15d0*/  ISETP.GT.AND P5, PT, R9, R8, PT ;  /* 0x000000080900720c */ /* 0x001fda0003fa4270 */
[----:B------:R0:W-:Y:S04]  /*15e0*/  @P5 STS [R2+0x400], R9 ;  /* 0x0004000902005388 */ /* 0x0001e80000000800 */
[----:B------:R0:W-:Y:S02]  /*15f0*/  @P5 STS [R2], R8 ;  /* 0x0000000802005388 */ /* 0x0001e40000000800 */
.L_x_125:
[----:B------:R-:W-:Y:S05]  /*1600*/  BSYNC.RECONVERGENT B0 ;  /* 0x0000000000007941 */ /* 0x000fea0003800200 */
.L_x_124:
[----:B------:R-:W-:Y:S06]  /*1610*/  BAR.SYNC.DEFER_BLOCKING 0x0 ;  /* 0x0000000000007b1d */ /* 0x000fec0000010000 */
[----:B------:R-:W-:Y:S04]  /*1620*/  BSSY.RECONVERGENT B0, `(.L_x_126) ;  /* 0x0000007000007945 */ /* 0x000fe80003800200 */
[----:B------:R-:W-:Y:S05]  /*1630*/  @!P0 BRA `(.L_x_127) ;  /* 0x0000000000148947 */ /* 0x000fea0003800000 */
[----:B012---:R-:W-:Y:S04]  /*1640*/  LDS R9, [R2] ;  /* 0x0000000002097984 */ /* 0x007fe80000000800 */
[----:B------:R-:W0:Y:S02]  /*1650*/  LDS R8, [R2+0x200] ;  /* 0x0002000002087984 */ /* 0x000e240000000800 */
[----:B0-----:R-:W-:-:S13]  /*1660*/  ISETP.GT.AND P5, PT, R9, R8, PT ;  /* 0x000000080900720c */ /* 0x001fda0003fa4270 */
[----:B------:R3:W-:Y:S04]  /*1670*/  @P5 STS [R2+0x200], R9 ;  /* 0x0002000902005388 */ /* 0x0007e80000000800 */
[----:B------:R3:W-:Y:S02]  /*1680*/  @P5 STS [R2], R8 ;  /* 0x0000000802005388 */ /* 0x0007e40000000800 */
.L_x_127:
[----:B------:R-:W-:Y:S05]  /*1690*/  BSYNC.RECONVERGENT B0 ;  /* 0x0000000000007941 */ /* 0x000fea0003800200 */
.L_x_126:
        /* <DEDUP_REMOVED lines=8> */
[----:B0123--:R-:W-:Y:S04]  /*1720*/  LDS R9, [R2] ;  /* 0x0000000002097984 */ /* 0x00ffe80000000800 */
[----:B------:R-:W0:Y:S02]  /*1730*/  LDS R8, [R2+0x100] ;  /* 0x0001000002087984 */ /* 0x000e240000000800 */
[----:B0-----:R-:W-:-:S13]  /*1740*/  ISETP.GT.AND P6, PT, R9, R8, PT ;  /* 0x000000080900720c */ /* 0x001fda0003fc4270 */
[----:B------:R4:W-:Y:S04]  /*1750*/  @P6 STS [R2+0x100], R9 ;  /* 0x0001000902006388 */ /* 0x0009e80000000800 */
[----:B------:R4:W-:Y:S02]  /*1760*/  @P6 STS [R2], R8 ;  /* 0x0000000802006388 */ /* 0x0009e40000000800 */
.L_x_129:
[----:B------:R-:W-:Y:S05]  /*1770*/  BSYNC.RECONVERGENT B0 ;  /* 0x0000000000007941 */ /* 0x000fea0003800200 */
.L_x_128:
[----:B------:R-:W-:Y:S06]  /*1780*/  BAR.SYNC.DEFER_BLOCKING 0x0 ;  /* 0x0000000000007b1d */ /* 0x000fec0000010000 */
[----:B------:R-:W-:Y:S04]  /*1790*/  BSSY.RECONVERGENT B0, `(.L_x_130) ;  /* 0x0000007000007945 */ /* 0x000fe80003800200 */
[----:B------:R-:W-:Y:S05]  /*17a0*/  @!P1 BRA `(.L_x_131) ;  /* 0x0000000000149947 */ /* 0x000fea0003800000 */
[----:B01234-:R-:W-:Y:S04]  /*17b0*/  LDS R9, [R2] ;  /* 0x0000000002097984 */ /* 0x01ffe80000000800 */
[----:B------:R-:W0:Y:S02]  /*17c0*/  LDS R8, [R2+0x80] ;  /* 0x0000800002087984 */ /* 0x000e240000000800 */
[----:B0-----:R-:W-:-:S13]  /*17d0*/  ISETP.GT.AND P6, PT, R9, R8, PT ;  /* 0x000000080900720c */ /* 0x001fda0003fc4270 */
[----:B------:R0:W-:Y:S04]  /*17e0*/  @P6 STS [R2+0x80], R9 ;  /* 0x0000800902006388 */ /* 0x0001e80000000800 */
[----:B------:R0:W-:Y:S02]  /*17f0*/  @P6 STS [R2], R8 ;  /* 0x0000000802006388 */ /* 0x0001e40000000800 */
.L_x_131:
[----:B------:R-:W-:Y:S05]  /*1800*/  BSYNC.RECONVERGENT B0 ;  /* 0x0000000000007941 */ /* 0x000fea0003800200 */
.L_x_130:
        /* <DEDUP_REMOVED lines=8> */
.L_x_133:
[----:B------:R-:W-:Y:S05]  /*1890*/  BSYNC.RECONVERGENT B0 ;  /* 0x0000000000007941 */ /* 0x000fea0003800200 */
.L_x_132:
        /* <DEDUP_REMOVED lines=8> */
.L_x_135:
[----:B------:R-:W-:Y:S05]  /*1920*/  BSYNC.RECONVERGENT B0 ;  /* 0x0000000000007941 */ /* 0x000fea0003800200 */
.L_x_134:
[----:B------:R-:W-:Y:S06]  /*1930*/  BAR.SYNC.DEFER_BLOCKING 0x0 ;  /* 0x0000000000007b1d */ /* 0x000fec0000010000 */
[----:B------:R-:W-:Y:S04]  /*1940*/  BSSY.RECONVERGENT B0, `(.L_x_136) ;  /* 0x0000007000007945 */ /* 0x000fe80003800200 */
[----:B------:R-:W-:Y:S05]  /*1950*/  @P5 BRA `(.L_x_137) ;  /* 0x0000000000145947 */ /* 0x000fea0003800000 */
[----:B01234-:R-:W-:Y:S04]  /*1960*/  LDS R9, [R2] ;  /* 0x0000000002097984 */ /* 0x01ffe80000000800 */
[----:B------:R-:W0:Y:S02]  /*1970*/  LDS R8, [R2+0x10] ;  /* 0x0000100002087984 */ /* 0x000e240000000800 */
[----:B0-----:R-:W-:-:S13]  /*1980*/  ISETP.GT.AND P5, PT, R9, R8, PT ;  /* 0x000000080900720c */ /* 0x001fda0003fa4270 */
[----:B------:R0:W-:Y:S04]  /*1990*/  @P5 STS [R2+0x10], R9 ;  /* 0x0000100902005388 */ /* 0x0001e80000000800 */
[----:B------:R0:W-:Y:S02]  /*19a0*/  @P5 STS [R2], R8 ;  /* 0x0000000802005388 */ /* 0x0001e40000000800 */
.L_x_137:
[----:B------:R-:W-:Y:S05]  /*19b0*/  BSYNC.RECONVERGENT B0 ;  /* 0x0000000000007941 */ /* 0x000fea0003800200 */
.L_x_136:
        /* <DEDUP_REMOVED lines=8> */
.L_x_139:
[----:B------:R-:W-:Y:S05]  /*1a40*/  BSYNC.RECONVERGENT B0 ;  /* 0x0000000000007941 */ /* 0x000fea0003800200 */
.L_x_138:
[----:B------:R-:W-:Y:S01]  /*1a50*/  BAR.SYNC.DEFER_BLOCKING 0x0 ;  /* 0x0000000000007b1d */ /* 0x000fe20000010000 */
[----:B------:R-:W-:-:S05]  /*1a60*/  LOP3.LUT P5, RZ, R0, 0x1, RZ, 0xc0, !PT ;  /* 0x0000000100ff7812 */ /* 0x000fca00078ac0ff */
[----:B------:R-:W-:Y:S08]  /*1a70*/  BSSY.RECONVERGENT B0, `(.L_x_140) ;  /* 0x0000007000007945 */ /* 0x000ff00003800200 */
[----:B------:R-:W-:Y:S05]  /*1a80*/  @P5 BRA `(.L_x_141) ;  /* 0x0000000000145947 */ /* 0x000fea0003800000 */
[----:B01234-:R-:W-:Y:S04]  /*1a90*/  LDS R9, [R2] ;  /* 0x0000000002097984 */ /* 0x01ffe80000000800 */
[----:B------:R-:W0:Y:S02]  /*1aa0*/  LDS R8, [R2+0x4] ;  /* 0x0000040002087984 */ /* 0x000e240000000800 */
[----:B0-----:R-:W-:-:S13]  /*1ab0*/  ISETP.GT.AND P5, PT, R9, R8, PT ;  /* 0x000000080900720c */ /* 0x001fda0003fa4270 */
[----:B------:R0:W-:Y:S04]  /*1ac0*/  @P5 STS [R2+0x4], R9 ;  /* 0x0000040902005388 */ /* 0x0001e80000000800 */
[----:B------:R0:W-:Y:S02]  /*1ad0*/  @P5 STS [R2], R8 ;  /* 0x0000000802005388 */ /* 0x0001e40000000800 */
.L_x_141:
[----:B------:R-:W-:Y:S05]  /*1ae0*/  BSYNC.RECONVERGENT B0 ;  /* 0x0000000000007941 */ /* 0x000fea0003800200 */
.L_x_140:
        /* <DEDUP_REMOVED lines=9> */
.L_x_143:
        /* <DEDUP_REMOVED lines=16> */
.L_x_153:


//--------------------- .text.init                --------------------------
	.section	.text.init,"ax",@progbits
	.align	128
        .global         init
        .type           init,@function
        .size           init,(.L_x_154 - init)
        .other          init,@"STO_CUDA_ENTRY STV_DEFAULT"
init:
.text.init:
[----:B------:R-:W-:Y:S01]  /*0000*/  LDC R1, c[0x0][0x37c] ;  /* 0x0000df00ff017b82 */ /* 0x000fe20000000800 */
[----:B------:R-:W0:Y:S07]  /*0010*/  S2R R5, SR_TID.X ;  /* 0x0000000000057919 */ /* 0x000e2e0000002100 */
[----:B------:R-:W1:Y:S08]  /*0020*/  S2UR UR4, SR_CTAID.X ;  /* 0x00000000000479c3 */ /* 0x000e700000002500 */
[----:B------:R-:W1:Y:S02]  /*0030*/  LDC R3, c[0x0][0x388] ;  /* 0x0000e200ff037b82 */ /* 0x000e640000000800 */
[----:B-1----:R-:W-:-:S04]  /*0040*/  IMAD R2, R3, UR4, RZ ;  /* 0x0000000403027c24 */ /* 0x002fc8000f8e02ff */
[C---:B------:R-:W-:Y:S02]  /*0050*/  IMAD.IADD R3, R2.reuse, 0x1, R3 ;  /* 0x0000000102037824 */ /* 0x040fe400078e0203 */
[----:B0-----:R-:W-:-:S05]  /*0060*/  IMAD.IADD R0, R2, 0x1, R5 ;  /* 0x0000000102007824 */ /* 0x001fca00078e0205 */
[----:B------:R-:W-:-:S13]  /*0070*/  ISETP.GE.U32.AND P0, PT, R0, R3, PT ;  /* 0x000000030000720c */ /* 0x000fda0003f06070 */
[----:B------:R-:W-:Y:S05]  /*0080*/  @P0 EXIT ;  /* 0x000000000000094d */ /* 0x000fea0003800000 */
[----:B------:R-:W-:Y:S01]  /*0090*/  LOP3.LUT R2, RZ, R2, RZ, 0x33, !PT ;  /* 0x00000002ff027212 */ /* 0x000fe200078e33ff */
[----:B------:R-:W0:Y:S01]  /*00a0*/  LDCU.64 UR4, c[0x0][0x358] ;  /* 0x00006b00ff0477ac */ /* 0x000e220008000a00 */
[----:B------:R-:W-:Y:S01]  /*00b0*/  VIADDMNMX.U32 R3, R0, 0x400, R3, !PT ;  /* 0x0000040000037846 */ /* 0x000fe20007800003 */
[----:B------:R-:W-:Y:S03]  /*00c0*/  BSSY.RECONVERGENT B0, `(.L_x_144) ;  /* 0x0000022000007945 */ /* 0x000fe60003800200 */
[----:B------:R-:W-:-:S04]  /*00d0*/  IADD3 R2, PT, PT, -R5, R3, R2 ;  /* 0x0000000305027210 */ /* 0x000fc80007ffe102 */
[C---:B------:R-:W-:Y:S02]  /*00e0*/  ISETP.GE.U32.AND P1, PT, R2.reuse, 0x3c00, PT ;  /* 0x00003c000200780c */ /* 0x040fe40003f26070 */
[----:B------:R-:W-:-:S04]  /*00f0*/  LEA.HI R8, R2, 0x1, RZ, 0x16 ;  /* 0x0000000102087811 */ /* 0x000fc800078fb0ff */
[----:B------:R-:W-:-:S04]  /*0100*/  LOP3.LUT R9, R8, 0xf, RZ, 0xc0, !PT ;  /* 0x0000000f08097812 */ /* 0x000fc800078ec0ff */
[----:B------:R-:W-:-:S03]  /*0110*/  ISETP.NE.AND P0, PT, R9, RZ, PT ;  /* 0x000000ff0900720c */ /* 0x000fc60003f05270 */
[----:B0-----:R-:W-:Y:S10]  /*0120*/  @!P1 BRA `(.L_x_145) ;  /* 0x00000000006c9947 */ /* 0x001ff40003800000 */
[----:B------:R-:W0:Y:S01]  /*0130*/  LDC.64 R4, c[0x0][0x380] ;  /* 0x0000e000ff047b82 */ /* 0x000e220000000a00 */
[----:B------:R-:W-:-:S05]  /*0140*/  LOP3.LUT R2, R8, 0x7ffff0, RZ, 0xc0, !PT ;  /* 0x007ffff008027812 */ /* 0x000fca00078ec0ff */
[----:B------:R-:W-:Y:S01]  /*0150*/  IMAD.MOV R6, RZ, RZ, -R2 ;  /* 0x000000ffff067224 */ /* 0x000fe200078e0a02 */
[----:B0-----:R-:W-:-:S05]  /*0160*/  IADD3 R4, P1, PT, R4, 0x8000, RZ ;  /* 0x0000800004047810 */ /* 0x001fca0007f3e0ff */
[----:B------:R-:W-:-:S08]  /*0170*/  IMAD.X R5, RZ, RZ, R5, P1 ;  /* 0x000000ffff057224 */ /* 0x000fd000008e0605 */
.L_x_146:
[----:B0-----:R-:W-:Y:S02]  /*0180*/  IMAD.MOV.U32 R7, RZ, RZ, 0x7fffffff ;  /* 0x7fffffffff077424 */ /* 0x001fe400078e00ff */
[----:B------:R-:W-:-:S04]  /*0190*/  IMAD.WIDE R2, R0, 0x4, R4 ;  /* 0x0000000400027825 */ /* 0x000fc800078e0204 */
[----:B------:R-:W-:Y:S01]  /*01a0*/  VIADD R6, R6, 0x10 ;  /* 0x0000001006067836 */ /* 0x000fe20000000000 */
[----:B------:R0:W-:Y:S01]  /*01b0*/  STG.E desc[UR4][R2.64+-0x8000], R7 ;  /* 0xff80000702007986 */ /* 0x0001e2000c101904 */
[----:B------:R-:W-:-:S03]  /*01c0*/  VIADD R0, R0, 0x4000 ;  /* 0x0000400000007836 */ /* 0x000fc60000000000 */
[----:B------:R0:W-:Y:S01]  /*01d0*/  STG.E desc[UR4][R2.64+-0x7000], R7 ;  /* 0xff90000702007986 */ /* 0x0001e2000c101904 */
[----:B------:R-:W-:-:S03]  /*01e0*/  ISETP.NE.AND P1, PT, R6, RZ, PT ;  /* 0x000000ff0600720c */ /* 0x000fc60003f25270 */
[----:B------:R0:W-:Y:S04]  /*01f0*/  STG.E desc[UR4][R2.64+-0x6000], R7 ;  /* 0xffa0000702007986 */ /* 0x0001e8000c101904 */
        /* <DEDUP_REMOVED lines=12> */
[----:B------:R0:W-:Y:S01]  /*02c0*/  STG.E desc[UR4][R2.64+0x7000], R7 ;  /* 0x0070000702007986 */ /* 0x0001e2000c101904 */
[----:B------:R-:W-:Y:S05]  /*02d0*/  @P1 BRA `(.L_x_146) ;  /* 0xfffffffc00a81947 */ /* 0x000fea000383ffff */
.L_x_145:
[----:B------:R-:W-:Y:S05]  /*02e0*/  BSYNC.RECONVERGENT B0 ;  /* 0x0000000000007941 */ /* 0x000fea0003800200 */
.L_x_144:
[----:B------:R-:W-:Y:S05]  /*02f0*/  @!P0 EXIT ;  /* 0x000000000000894d */ /* 0x000fea0003800000 */
[----:B------:R-:W-:Y:S01]  /*0300*/  ISETP.GE.U32.AND P0, PT, R9, 0x8, PT ;  /* 0x000000080900780c */ /* 0x000fe20003f06070 */
[----:B------:R-:W-:Y:S01]  /*0310*/  BSSY.RECONVERGENT B0, `(.L_x_147) ;  /* 0x0000010000007945 */ /* 0x000fe20003800200 */
[----:B------:R-:W-:-:S04]  /*0320*/  LOP3.LUT R4, R8, 0x7, RZ, 0xc0, !PT ;  /* 0x0000000708047812 */ /* 0x000fc800078ec0ff */
[----:B------:R-:W-:-:S07]  /*0330*/  ISETP.NE.AND P1, PT, R4, RZ, PT ;  /* 0x000000ff0400720c */ /* 0x000fce0003f25270 */
[----:B------:R-:W-:Y:S06]  /*0340*/  @!P0 BRA `(.L_x_148) ;  /* 0x0000000000308947 */ /* 0x000fec0003800000 */
[----:B0-----:R-:W0:Y:S01]  /*0350*/  LDC.64 R2, c[0x0][0x380] ;  /* 0x0000e000ff027b82 */ /* 0x001e220000000a00 */
[----:B------:R-:W-:Y:S01]  /*0360*/  MOV R5, 0x7fffffff ;  /* 0x7fffffff00057802 */ /* 0x000fe20000000f00 */
[----:B0-----:R-:W-:-:S04]  /*0370*/  IMAD.WIDE R2, R0, 0x4, R2 ;  /* 0x0000000400027825 */ /* 0x001fc800078e0202 */
[----:B------:R-:W-:Y:S01]  /*0380*/  VIADD R0, R0, 0x2000 ;  /* 0x0000200000007836 */ /* 0x000fe20000000000 */
[----:B------:R1:W-:Y:S04]  /*0390*/  STG.E desc[UR4][R2.64], R5 ;  /* 0x0000000502007986 */ /* 0x0003e8000c101904 */
[----:B------:R1:W-:Y:S04]  /*03a0*/  STG.E desc[UR4][R2.64+0x1000], R5 ;  /* 0x0010000502007986 */ /* 0x0003e8000c101904 */
[----:B------:R1:W-:Y:S04]  /*03b0*/  STG.E desc[UR4][R2.64+0x2000], R5 ;  /* 0x0020000502007986 */ /* 0x0003e8000c101904 */
[----:B------:R1:W-:Y:S04]  /*03c0*/  STG.E desc[UR4][R2.64+0x3000], R5 ;  /* 0x0030000502007986 */ /* 0x0003e8000c101904 */
[----:B------:R1:W-:Y:S04]  /*03d0*/  STG.E desc[UR4][R2.64+0x4000], R5 ;  /* 0x0040000502007986 */ /* 0x0003e8000c101904 */
[----:B------:R1:W-:Y:S04]  /*03e0*/  STG.E desc[UR4][R2.64+0x5000], R5 ;  /* 0x0050000502007986 */ /* 0x0003e8000c101904 */
[----:B------:R1:W-:Y:S04]  /*03f0*/  STG.E desc[UR4][R2.64+0x6000], R5 ;  /* 0x0060000502007986 */ /* 0x0003e8000c101904 */
[----:B------:R1:W-:Y:S02]  /*0400*/  STG.E desc[UR4][R2.64+0x7000], R5 ;  /* 0x0070000502007986 */ /* 0x0003e4000c101904 */
.L_x_148:
[----:B------:R-:W-:Y:S05]  /*0410*/  BSYNC.RECONVERGENT B0 ;  /* 0x0000000000007941 */ /* 0x000fea0003800200 */
.L_x_147:
[----:B------:R-:W-:Y:S05]  /*0420*/  @!P1 EXIT ;  /* 0x000000000000994d */ /* 0x000fea0003800000 */
[----:B------:R-:W-:Y:S02]  /*0430*/  ISETP.GE.U32.AND P0, PT, R4, 0x4, PT ;  /* 0x000000040400780c */ /* 0x000fe40003f06070 */
[----:B------:R-:W-:-:S04]  /*0440*/  LOP3.LUT R6, R8, 0x3, RZ, 0xc0, !PT ;  /* 0x0000000308067812 */ /* 0x000fc800078ec0ff */
[----:B------:R-:W-:-:S07]  /*0450*/  ISETP.NE.AND P1, PT, R6, RZ, PT ;  /* 0x000000ff0600720c */ /* 0x000fce0003f25270 */
[----:B01----:R-:W0:Y:S01]  /*0460*/  @P0 LDC.64 R2, c[0x0][0x380] ;  /* 0x0000e000ff020b82 */ /* 0x003e220000000a00 */
[----:B------:R-:W-:Y:S02]  /*0470*/  @P0 IMAD.MOV.U32 R5, RZ, RZ, 0x7fffffff ;  /* 0x7fffffffff050424 */ /* 0x000fe400078e00ff */
[----:B0-----:R-:W-:-:S05]  /*0480*/  @P0 IMAD.WIDE R2, R0, 0x4, R2 ;  /* 0x0000000400020825 */ /* 0x001fca00078e0202 */
[----:B------:R0:W-:Y:S04]  /*0490*/  @P0 STG.E desc[UR4][R2.64], R5 ;  /* 0x0000000502000986 */ /* 0x0001e8000c101904 */
[----:B------:R0:W-:Y:S04]  /*04a0*/  @P0 STG.E desc[UR4][R2.64+0x1000], R5 ;  /* 0x0010000502000986 */ /* 0x0001e8000c101904 */
[----:B------:R0:W-:Y:S04]  /*04b0*/  @P0 STG.E desc[UR4][R2.64+0x2000], R5 ;  /* 0x0020000502000986 */ /* 0x0001e8000c101904 */
[----:B------:R0:W-:Y:S01]  /*04c0*/  @P0 STG.E desc[UR4][R2.64+0x3000], R5 ;  /* 0x0030000502000986 */ /* 0x0001e2000c101904 */
[----:B------:R-:W-:Y:S05]  /*04d0*/  @!P1 EXIT ;  /* 0x000000000000994d */ /* 0x000fea0003800000 */
[----:B0-----:R-:W0:Y:S01]  /*04e0*/  LDC.64 R4, c[0x0][0x380] ;  /* 0x0000e000ff047b82 */ /* 0x001e220000000a00 */
[----:B------:R-:W-:Y:S01]  /*04f0*/  @P0 VIADD R0, R0, 0x1000 ;  /* 0x0000100000000836 */ /* 0x000fe20000000000 */
[----:B------:R-:W-:Y:S01]  /*0500*/  MOV R7, 0x7fffffff ;  /* 0x7fffffff00077802 */ /* 0x000fe20000000f00 */
[----:B------:R-:W-:-:S07]  /*0510*/  IMAD.MOV R6, RZ, RZ, -R6 ;  /* 0x000000ffff067224 */ /* 0x000fce00078e0a06 */
.L_x_149:
[----:B0-----:R-:W-:-:S04]  /*0520*/  IMAD.WIDE R2, R0, 0x4, R4 ;  /* 0x0000000400027825 */ /* 0x001fc800078e0204 */
[----:B------:R-:W-:Y:S01]  /*0530*/  VIADD R6, R6, 0x1 ;  /* 0x0000000106067836 */ /* 0x000fe20000000000 */
[----:B------:R1:W-:Y:S01]  /*0540*/  STG.E desc[UR4][R2.64], R7 ;  /* 0x0000000702007986 */ /* 0x0003e2000c101904 */
[----:B------:R-:W-:-:S03]  /*0550*/  VIADD R0, R0, 0x400 ;  /* 0x0000040000007836 */ /* 0x000fc60000000000 */
[----:B------:R-:W-:-:S13]  /*0560*/  ISETP.NE.AND P0, PT, R6, RZ, PT ;  /* 0x000000ff0600720c */ /* 0x000fda0003f05270 */
[----:B-1----:R-:W-:Y:S05]  /*0570*/  @P0 BRA `(.L_x_149) ;  /* 0xfffffffc00e80947 */ /* 0x002fea000383ffff */
[----:B------:R-:W-:Y:S05]  /*0580*/  EXIT ;  /* 0x000000000000794d */ /* 0x000fea0003800000 */
.L_x_150:
        /* <DEDUP_REMOVED lines=15> */
.L_x_154:


//--------------------- .nv.shared.oneMove        --------------------------
	.section	.nv.shared.oneMove,"aw",@nobits
	.sectionflags	@""
	.align	4
.nv.shared.oneMove:
	.zero		5124


//--------------------- .nv.shared.reserved.0     --------------------------
	.section	.nv.shared.reserved.0,"aw",@nobits
	.weak		__nv_reservedSMEM_offset_0_alias
	.size		__nv_reservedSMEM_offset_0_alias, 0, 64
	.other		__nv_reservedSMEM_offset_0_alias,@"STO_CUDA_RESERVED_SHARED STV_DEFAULT"
__nv_reservedSMEM_offset_0_alias:
	.zero		0
	.zero		64


//--------------------- .nv.shared.oneBlock       --------------------------
	.section	.nv.shared.oneBlock,"aw",@nobits
	.sectionflags	@""
	.align	4
.nv.shared.oneBlock:
	.zero		5128


//--------------------- .nv.shared.oneReduction   --------------------------
	.section	.nv.shared.oneReduction,"aw",@nobits
	.sectionflags	@""
	.align	4
.nv.shared.oneReduction:
	.zero		5128


//--------------------- .nv.constant0.oneMove     --------------------------
	.section	.nv.constant0.oneMove,"a",@progbits
	.sectionflags	@""
	.align	4
.nv.constant0.oneMove:
	.zero		920


//--------------------- .nv.constant0.oneBlock    --------------------------
	.section	.nv.constant0.oneBlock,"a",@progbits
	.sectionflags	@""
	.align	4
.nv.constant0.oneBlock:
	.zero		908


//--------------------- .nv.constant0.oneReduction --------------------------
	.section	.nv.constant0.oneReduction,"a",@progbits
	.sectionflags	@""
	.align	4
.nv.constant0.oneReduction:
	.zero		912


//--------------------- .nv.constant0.init        --------------------------
	.section	.nv.constant0.init,"a",@progbits
	.sectionflags	@""
	.align	4
.nv.constant0.init:
	.zero		908


//--------------------- SYMBOLS --------------------------

	.type		.nv.reservedSmem.offset0,@object
	.size		.nv.reservedSmem.offset0,0x4
	.type		.nv.reservedSmem.cap,@object
	.size		.nv.reservedSmem.cap,0x4
